//
// Generated by NVIDIA NVVM Compiler
//
// Compiler Build ID: CL-35059454
// Cuda compilation tools, release 12.6, V12.6.85
// Based on NVVM 7.0.1
//

.version 8.5
.target sm_52
.address_size 64

	// .globl	MatMul

.visible .entry MatMul(
	.param .u64 MatMul_param_0,
	.param .u64 MatMul_param_1,
	.param .u64 MatMul_param_2,
	.param .u32 MatMul_param_3,
	.param .u32 MatMul_param_4,
	.param .u32 MatMul_param_5
)
{
	.reg .pred 	%p<9>;
	.reg .f32 	%f<30>;
	.reg .b32 	%r<32>;
	.reg .b64 	%rd<34>;


	ld.param.u64 	%rd18, [MatMul_param_0];
	ld.param.u64 	%rd19, [MatMul_param_1];
	ld.param.u64 	%rd17, [MatMul_param_2];
	ld.param.u32 	%r14, [MatMul_param_3];
	ld.param.u32 	%r12, [MatMul_param_4];
	ld.param.u32 	%r13, [MatMul_param_5];
	cvta.to.global.u64 	%rd1, %rd19;
	cvta.to.global.u64 	%rd2, %rd18;
	mov.u32 	%r15, %ntid.y;
	mov.u32 	%r16, %ctaid.y;
	mov.u32 	%r17, %tid.y;
	mad.lo.s32 	%r1, %r16, %r15, %r17;
	mov.u32 	%r18, %ntid.x;
	mov.u32 	%r19, %ctaid.x;
	mov.u32 	%r20, %tid.x;
	mad.lo.s32 	%r2, %r19, %r18, %r20;
	setp.ge.s32 	%p1, %r1, %r14;
	setp.ge.s32 	%p2, %r2, %r13;
	or.pred  	%p3, %p1, %p2;
	@%p3 bra 	$L__BB0_9;

	setp.lt.s32 	%p4, %r12, 1;
	mov.f32 	%f29, 0f00000000;
	@%p4 bra 	$L__BB0_8;

	add.s32 	%r22, %r12, -1;
	and.b32  	%r31, %r12, 3;
	setp.lt.u32 	%p5, %r22, 3;
	mov.f32 	%f29, 0f00000000;
	mov.u32 	%r30, 0;
	@%p5 bra 	$L__BB0_5;

	sub.s32 	%r29, %r12, %r31;
	mul.lo.s32 	%r24, %r12, %r1;
	mul.wide.s32 	%rd3, %r24, 4;
	mul.wide.s32 	%rd20, %r2, 4;
	add.s64 	%rd30, %rd1, %rd20;
	mul.wide.s32 	%rd5, %r13, 4;
	mov.f32 	%f29, 0f00000000;
	mov.u32 	%r30, 0;
	mov.u64 	%rd31, %rd2;

$L__BB0_4:
	add.s64 	%rd21, %rd31, %rd3;
	ld.global.f32 	%f12, [%rd30];
	ld.global.f32 	%f13, [%rd21];
	fma.rn.f32 	%f14, %f13, %f12, %f29;
	add.s64 	%rd22, %rd30, %rd5;
	ld.global.f32 	%f15, [%rd22];
	ld.global.f32 	%f16, [%rd21+4];
	fma.rn.f32 	%f17, %f16, %f15, %f14;
	add.s64 	%rd23, %rd22, %rd5;
	ld.global.f32 	%f18, [%rd23];
	ld.global.f32 	%f19, [%rd21+8];
	fma.rn.f32 	%f20, %f19, %f18, %f17;
	add.s64 	%rd24, %rd23, %rd5;
	add.s64 	%rd30, %rd24, %rd5;
	ld.global.f32 	%f21, [%rd24];
	ld.global.f32 	%f22, [%rd21+12];
	fma.rn.f32 	%f29, %f22, %f21, %f20;
	add.s32 	%r30, %r30, 4;
	add.s64 	%rd31, %rd31, 16;
	add.s32 	%r29, %r29, -4;
	setp.ne.s32 	%p6, %r29, 0;
	@%p6 bra 	$L__BB0_4;

$L__BB0_5:
	setp.eq.s32 	%p7, %r31, 0;
	@%p7 bra 	$L__BB0_8;

	mad.lo.s32 	%r25, %r30, %r13, %r2;
	mul.wide.s32 	%rd25, %r25, 4;
	add.s64 	%rd33, %rd1, %rd25;
	mul.wide.s32 	%rd11, %r13, 4;
	mad.lo.s32 	%r26, %r12, %r1, %r30;
	mul.wide.s32 	%rd26, %r26, 4;
	add.s64 	%rd32, %rd2, %rd26;

$L__BB0_7:
	.pragma "nounroll";
	ld.global.f32 	%f23, [%rd33];
	ld.global.f32 	%f24, [%rd32];
	fma.rn.f32 	%f29, %f24, %f23, %f29;
	add.s64 	%rd33, %rd33, %rd11;
	add.s64 	%rd32, %rd32, 4;
	add.s32 	%r31, %r31, -1;
	setp.ne.s32 	%p8, %r31, 0;
	@%p8 bra 	$L__BB0_7;

$L__BB0_8:
	mad.lo.s32 	%r27, %r1, %r13, %r2;
	cvta.to.global.u64 	%rd27, %rd17;
	mul.wide.s32 	%rd28, %r27, 4;
	add.s64 	%rd29, %rd27, %rd28;
	st.global.f32 	[%rd29], %f29;

$L__BB0_9:
	ret;

}
	// .globl	DenseBackward
.visible .entry DenseBackward(
	.param .u64 DenseBackward_param_0,
	.param .u64 DenseBackward_param_1,
	.param .u64 DenseBackward_param_2,
	.param .u64 DenseBackward_param_3,
	.param .u64 DenseBackward_param_4,
	.param .u64 DenseBackward_param_5,
	.param .u32 DenseBackward_param_6,
	.param .u32 DenseBackward_param_7,
	.param .u32 DenseBackward_param_8,
	.param .u8 DenseBackward_param_9,
	.param .f32 DenseBackward_param_10
)
{
	.reg .pred 	%p<17>;
	.reg .b16 	%rs<2>;
	.reg .f32 	%f<54>;
	.reg .b32 	%r<36>;
	.reg .b64 	%rd<72>;


	ld.param.s8 	%rs1, [DenseBackward_param_9];
	ld.param.u64 	%rd36, [DenseBackward_param_0];
	ld.param.u64 	%rd37, [DenseBackward_param_1];
	ld.param.u64 	%rd38, [DenseBackward_param_2];
	ld.param.u64 	%rd39, [DenseBackward_param_3];
	ld.param.u64 	%rd40, [DenseBackward_param_4];
	ld.param.u64 	%rd41, [DenseBackward_param_5];
	ld.param.u32 	%r15, [DenseBackward_param_6];
	ld.param.u32 	%r13, [DenseBackward_param_7];
	ld.param.u32 	%r14, [DenseBackward_param_8];
	ld.param.f32 	%f1, [DenseBackward_param_10];
	cvta.to.global.u64 	%rd1, %rd41;
	cvta.to.global.u64 	%rd2, %rd36;
	cvta.to.global.u64 	%rd3, %rd38;
	cvta.to.global.u64 	%rd4, %rd39;
	cvta.to.global.u64 	%rd5, %rd40;
	mov.u32 	%r16, %ntid.x;
	mov.u32 	%r17, %ctaid.x;
	mov.u32 	%r1, %tid.x;
	mad.lo.s32 	%r2, %r17, %r16, %r1;
	mov.u32 	%r18, %ntid.y;
	mov.u32 	%r19, %ctaid.y;
	mov.u32 	%r20, %tid.y;
	mad.lo.s32 	%r3, %r19, %r18, %r20;
	setp.ge.s32 	%p1, %r2, %r15;
	setp.ge.s32 	%p2, %r3, %r14;
	mad.lo.s32 	%r21, %r2, %r14, %r3;
	cvta.to.global.u64 	%rd42, %rd37;
	mul.wide.s32 	%rd43, %r21, 4;
	add.s64 	%rd6, %rd42, %rd43;
	or.pred  	%p3, %p1, %p2;
	@%p3 bra 	$L__BB1_10;

	setp.eq.s16 	%p4, %rs1, 0;
	@%p4 bra 	$L__BB1_3;

	mul.wide.s32 	%rd44, %r3, 4;
	add.s64 	%rd45, %rd5, %rd44;
	ld.global.f32 	%f2, [%rd6];
	atom.global.add.f32 	%f3, [%rd45], %f2;

$L__BB1_3:
	setp.lt.s32 	%p5, %r13, 1;
	@%p5 bra 	$L__BB1_10;

	add.s32 	%r23, %r13, -1;
	and.b32  	%r35, %r13, 3;
	setp.lt.u32 	%p6, %r23, 3;
	mov.u32 	%r34, 0;
	@%p6 bra 	$L__BB1_7;

	sub.s32 	%r33, %r13, %r35;
	mul.lo.s32 	%r25, %r13, %r2;
	add.s32 	%r26, %r25, 3;
	mul.wide.s32 	%rd7, %r26, 4;
	add.s32 	%r27, %r25, 2;
	mul.wide.s32 	%rd8, %r27, 4;
	add.s32 	%r28, %r25, 1;
	mul.wide.s32 	%rd9, %r28, 4;
	mul.wide.s32 	%rd10, %r25, 4;
	mul.wide.s32 	%rd46, %r3, 4;
	add.s64 	%rd66, %rd4, %rd46;
	mul.wide.s32 	%rd12, %r14, 4;
	add.s64 	%rd67, %rd3, %rd46;
	mov.u32 	%r34, 0;
	mov.u64 	%rd64, %rd2;
	mov.u64 	%rd65, %rd1;

$L__BB1_6:
	add.s64 	%rd47, %rd64, %rd10;
	ld.global.f32 	%f4, [%rd6];
	ld.global.f32 	%f5, [%rd47];
	mul.f32 	%f6, %f5, %f4;
	atom.global.add.f32 	%f7, [%rd66], %f6;
	add.s64 	%rd48, %rd65, %rd10;
	ld.global.f32 	%f8, [%rd6];
	ld.global.f32 	%f9, [%rd67];
	mul.f32 	%f10, %f9, %f8;
	atom.global.add.f32 	%f11, [%rd48], %f10;
	ld.global.f32 	%f12, [%rd6];
	ld.global.f32 	%f13, [%rd47+4];
	mul.f32 	%f14, %f13, %f12;
	add.s64 	%rd49, %rd66, %rd12;
	atom.global.add.f32 	%f15, [%rd49], %f14;
	add.s64 	%rd50, %rd65, %rd9;
	add.s64 	%rd51, %rd67, %rd12;
	ld.global.f32 	%f16, [%rd6];
	ld.global.f32 	%f17, [%rd51];
	mul.f32 	%f18, %f17, %f16;
	atom.global.add.f32 	%f19, [%rd50], %f18;
	ld.global.f32 	%f20, [%rd6];
	ld.global.f32 	%f21, [%rd47+8];
	mul.f32 	%f22, %f21, %f20;
	add.s64 	%rd52, %rd49, %rd12;
	atom.global.add.f32 	%f23, [%rd52], %f22;
	add.s64 	%rd53, %rd65, %rd8;
	add.s64 	%rd54, %rd51, %rd12;
	ld.global.f32 	%f24, [%rd6];
	ld.global.f32 	%f25, [%rd54];
	mul.f32 	%f26, %f25, %f24;
	atom.global.add.f32 	%f27, [%rd53], %f26;
	ld.global.f32 	%f28, [%rd6];
	ld.global.f32 	%f29, [%rd47+12];
	mul.f32 	%f30, %f29, %f28;
	add.s64 	%rd55, %rd52, %rd12;
	add.s64 	%rd66, %rd55, %rd12;
	atom.global.add.f32 	%f31, [%rd55], %f30;
	add.s64 	%rd56, %rd65, %rd7;
	add.s64 	%rd57, %rd54, %rd12;
	add.s64 	%rd67, %rd57, %rd12;
	ld.global.f32 	%f32, [%rd6];
	ld.global.f32 	%f33, [%rd57];
	mul.f32 	%f34, %f33, %f32;
	atom.global.add.f32 	%f35, [%rd56], %f34;
	add.s32 	%r34, %r34, 4;
	add.s64 	%rd65, %rd65, 16;
	add.s64 	%rd64, %rd64, 16;
	add.s32 	%r33, %r33, -4;
	setp.ne.s32 	%p7, %r33, 0;
	@%p7 bra 	$L__BB1_6;

$L__BB1_7:
	setp.eq.s32 	%p8, %r35, 0;
	@%p8 bra 	$L__BB1_10;

	mad.lo.s32 	%r29, %r13, %r2, %r34;
	mul.wide.s32 	%rd58, %r29, 4;
	add.s64 	%rd71, %rd1, %rd58;
	add.s64 	%rd70, %rd2, %rd58;
	mad.lo.s32 	%r30, %r34, %r14, %r3;
	mul.wide.s32 	%rd59, %r30, 4;
	add.s64 	%rd69, %rd3, %rd59;
	mul.wide.s32 	%rd25, %r14, 4;
	add.s64 	%rd68, %rd4, %rd59;

$L__BB1_9:
	.pragma "nounroll";
	ld.global.f32 	%f36, [%rd6];
	ld.global.f32 	%f37, [%rd70];
	mul.f32 	%f38, %f37, %f36;
	atom.global.add.f32 	%f39, [%rd68], %f38;
	ld.global.f32 	%f40, [%rd6];
	ld.global.f32 	%f41, [%rd69];
	mul.f32 	%f42, %f41, %f40;
	atom.global.add.f32 	%f43, [%rd71], %f42;
	add.s64 	%rd71, %rd71, 4;
	add.s64 	%rd70, %rd70, 4;
	add.s64 	%rd69, %rd69, %rd25;
	add.s64 	%rd68, %rd68, %rd25;
	add.s32 	%r35, %r35, -1;
	setp.ne.s32 	%p9, %r35, 0;
	@%p9 bra 	$L__BB1_9;

$L__BB1_10:
	setp.ge.s32 	%p11, %r2, %r13;
	or.pred  	%p12, %p11, %p2;
	@%p12 bra 	$L__BB1_12;

	add.s64 	%rd61, %rd4, %rd43;
	ld.global.f32 	%f44, [%rd61];
	mul.f32 	%f45, %f44, %f1;
	add.s64 	%rd62, %rd3, %rd43;
	ld.global.f32 	%f46, [%rd62];
	sub.f32 	%f47, %f46, %f45;
	st.global.f32 	[%rd62], %f47;

$L__BB1_12:
	setp.eq.s16 	%p13, %rs1, 0;
	setp.ge.s32 	%p14, %r2, %r14;
	or.pred  	%p15, %p14, %p13;
	@%p15 bra 	$L__BB1_15;

	mul.wide.s32 	%rd63, %r3, 4;
	add.s64 	%rd35, %rd5, %rd63;
	ld.global.f32 	%f48, [%rd6];
	atom.global.add.f32 	%f49, [%rd35], %f48;
	setp.ne.s32 	%p16, %r1, 0;
	@%p16 bra 	$L__BB1_15;

	ld.global.f32 	%f50, [%rd35];
	mul.f32 	%f51, %f50, %f1;
	neg.f32 	%f52, %f51;
	atom.global.add.f32 	%f53, [%rd35], %f52;

$L__BB1_15:
	ret;

}



// ===== COMPILED SASS (sm_100) =====

	.target	sm_100

	.elftype	@"ET_EXEC"


//--------------------- .note.nv.tkinfo           --------------------------
	.section	.note.nv.tkinfo,"",@"SHT_NOTE"
	.sectionflags	@"SHF_NOTE_NV_TKINFO"
	.tkinfo
        /*0018*/ 	.word	0x00000002
        /*0030*/ 	.string	""
        /*0030*/ 	.string	"ptxas"
        /*0030*/ 	.string	"Cuda compilation tools, release 13.0, V13.0.88"
        /*0030*/ 	.string	"Build cuda_13.0.r13.0/compiler.36424714_0"
        /*0030*/ 	.string	"-arch sm_100 "



//--------------------- .note.nv.cuinfo           --------------------------
	.section	.note.nv.cuinfo,"",@"SHT_NOTE"
	.sectionflags	@"SHF_NOTE_NV_CUINFO"
        /*0018*/ 	.short	0x0002
        /*001a*/ 	.short	0x0034
        /*001c*/ 	.short	0x0082
	.zero		2


//--------------------- .nv.info                  --------------------------
	.section	.nv.info,"",@"SHT_CUDA_INFO"
	.align	4


	//----- nvinfo : EIATTR_REGCOUNT
	.align		4
        /*0000*/ 	.byte	0x04, 0x2f
        /*0002*/ 	.short	(.L_1 - .L_0)
	.align		4
.L_0:
        /*0004*/ 	.word	index@(MatMul)
        /*0008*/ 	.word	0x00000020


	//----- nvinfo : EIATTR_FRAME_SIZE
	.align		4
.L_1:
        /*000c*/ 	.byte	0x04, 0x11
        /*000e*/ 	.short	(.L_3 - .L_2)
	.align		4
.L_2:
        /*0010*/ 	.word	index@(MatMul)
        /*0014*/ 	.word	0x00000000


	//----- nvinfo : EIATTR_REGCOUNT
	.align		4
.L_3:
        /*0018*/ 	.byte	0x04, 0x2f
        /*001a*/ 	.short	(.L_5 - .L_4)
	.align		4
.L_4:
        /*001c*/ 	.word	index@(DenseBackward)
        /*0020*/ 	.word	0x00000020


	//----- nvinfo : EIATTR_FRAME_SIZE
	.align		4
.L_5:
        /*0024*/ 	.byte	0x04, 0x11
        /*0026*/ 	.short	(.L_7 - .L_6)
	.align		4
.L_6:
        /*0028*/ 	.word	index@(DenseBackward)
        /*002c*/ 	.word	0x00000000


	//----- nvinfo : EIATTR_MIN_STACK_SIZE
	.align		4
.L_7:
        /*0030*/ 	.byte	0x04, 0x12
        /*0032*/ 	.short	(.L_9 - .L_8)
	.align		4
.L_8:
        /*0034*/ 	.word	index@(DenseBackward)
        /*0038*/ 	.word	0x00000000


	//----- nvinfo : EIATTR_MIN_STACK_SIZE
	.align		4
.L_9:
        /*003c*/ 	.byte	0x04, 0x12
        /*003e*/ 	.short	(.L_11 - .L_10)
	.align		4
.L_10:
        /*0040*/ 	.word	index@(MatMul)
        /*0044*/ 	.word	0x00000000
.L_11:


//--------------------- .nv.compat                --------------------------
	.section	.nv.compat,"",@"SHT_CUDA_COMPAT_INFO"
	.align	4
        /*0000*/ 	.byte	0x02, 0x09, 0x00, 0x00, 0x02, 0x02, 0x01, 0x00, 0x02, 0x05, 0x05, 0x00, 0x03, 0x07, 0x01, 0x01
        /*0010*/ 	.byte	0x02, 0x03, 0x00, 0x00, 0x02, 0x06, 0x01, 0x00, 0x04, 0x0b, 0x08, 0x00, 0x09, 0x00, 0x00, 0x00
        /*0020*/ 	.byte	0x00, 0x00, 0x00, 0x00


//--------------------- .nv.info.DenseBackward    --------------------------
	.section	.nv.info.DenseBackward,"",@"SHT_CUDA_INFO"
	.sectionflags	@""
	.align	4


	//----- nvinfo : EIATTR_CUDA_API_VERSION
	.align		4
        /*0000*/ 	.byte	0x04, 0x37
        /*0002*/ 	.short	(.L_13 - .L_12)
.L_12:
        /*0004*/ 	.word	0x00000082


	//----- nvinfo : EIATTR_KPARAM_INFO
	.align		4
.L_13:
        /*0008*/ 	.byte	0x04, 0x17
        /*000a*/ 	.short	(.L_15 - .L_14)
.L_14:
        /*000c*/ 	.word	0x00000000
        /*0010*/ 	.short	0x000a
        /*0012*/ 	.short	0x0040
        /*0014*/ 	.byte	0x00, 0xf0, 0x11, 0x00


	//----- nvinfo : EIATTR_KPARAM_INFO
	.align		4
.L_15:
        /*0018*/ 	.byte	0x04, 0x17
        /*001a*/ 	.short	(.L_17 - .L_16)
.L_16:
        /*001c*/ 	.word	0x00000000
        /*0020*/ 	.short	0x0009
        /*0022*/ 	.short	0x003c
        /*0024*/ 	.byte	0x00, 0xf0, 0x05, 0x00


	//----- nvinfo : EIATTR_KPARAM_INFO
	.align		4
.L_17:
        /*0028*/ 	.byte	0x04, 0x17
        /*002a*/ 	.short	(.L_19 - .L_18)
.L_18:
        /*002c*/ 	.word	0x00000000
        /*0030*/ 	.short	0x0008
        /*0032*/ 	.short	0x0038
        /*0034*/ 	.byte	0x00, 0xf0, 0x11, 0x00


	//----- nvinfo : EIATTR_KPARAM_INFO
	.align		4
.L_19:
        /*0038*/ 	.byte	0x04, 0x17
        /*003a*/ 	.short	(.L_21 - .L_20)
.L_20:
        /*003c*/ 	.word	0x00000000
        /*0040*/ 	.short	0x0007
        /*0042*/ 	.short	0x0034
        /*0044*/ 	.byte	0x00, 0xf0, 0x11, 0x00


	//----- nvinfo : EIATTR_KPARAM_INFO
	.align		4
.L_21:
        /*0048*/ 	.byte	0x04, 0x17
        /*004a*/ 	.short	(.L_23 - .L_22)
.L_22:
        /*004c*/ 	.word	0x00000000
        /*0050*/ 	.short	0x0006
        /*0052*/ 	.short	0x0030
        /*0054*/ 	.byte	0x00, 0xf0, 0x11, 0x00


	//----- nvinfo : EIATTR_KPARAM_INFO
	.align		4
.L_23:
        /*0058*/ 	.byte	0x04, 0x17
        /*005a*/ 	.short	(.L_25 - .L_24)
.L_24:
        /*005c*/ 	.word	0x00000000
        /*0060*/ 	.short	0x0005
        /*0062*/ 	.short	0x0028
        /*0064*/ 	.byte	0x00, 0xf0, 0x21, 0x00


	//----- nvinfo : EIATTR_KPARAM_INFO
	.align		4
.L_25:
        /*0068*/ 	.byte	0x04, 0x17
        /*006a*/ 	.short	(.L_27 - .L_26)
.L_26:
        /*006c*/ 	.word	0x00000000
        /*0070*/ 	.short	0x0004
        /*0072*/ 	.short	0x0020
        /*0074*/ 	.byte	0x00, 0xf0, 0x21, 0x00


	//----- nvinfo : EIATTR_KPARAM_INFO
	.align		4
.L_27:
        /*0078*/ 	.byte	0x04, 0x17
        /*007a*/ 	.short	(.L_29 - .L_28)
.L_28:
        /*007c*/ 	.word	0x00000000
        /*0080*/ 	.short	0x0003
        /*0082*/ 	.short	0x0018
        /*0084*/ 	.byte	0x00, 0xf0, 0x21, 0x00


	//----- nvinfo : EIATTR_KPARAM_INFO
	.align		4
.L_29:
        /*0088*/ 	.byte	0x04, 0x17
        /*008a*/ 	.short	(.L_31 - .L_30)
.L_30:
        /*008c*/ 	.word	0x00000000
        /*0090*/ 	.short	0x0002
        /*0092*/ 	.short	0x0010
        /*0094*/ 	.byte	0x00, 0xf0, 0x21, 0x00


	//----- nvinfo : EIATTR_KPARAM_INFO
	.align		4
.L_31:
        /*0098*/ 	.byte	0x04, 0x17
        /*009a*/ 	.short	(.L_33 - .L_32)
.L_32:
        /*009c*/ 	.word	0x00000000
        /*00a0*/ 	.short	0x0001
        /*00a2*/ 	.short	0x0008
        /*00a4*/ 	.byte	0x00, 0xf0, 0x21, 0x00


	//----- nvinfo : EIATTR_KPARAM_INFO
	.align		4
.L_33:
        /*00a8*/ 	.byte	0x04, 0x17
        /*00aa*/ 	.short	(.L_35 - .L_34)
.L_34:
        /*00ac*/ 	.word	0x00000000
        /*00b0*/ 	.short	0x0000
        /*00b2*/ 	.short	0x0000
        /*00b4*/ 	.byte	0x00, 0xf0, 0x21, 0x00


	//----- nvinfo : EIATTR_SPARSE_MMA_MASK
	.align		4
.L_35:
        /*00b8*/ 	.byte	0x03, 0x50
        /*00ba*/ 	.short	0x0000


	//----- nvinfo : EIATTR_MAXREG_COUNT
	.align		4
        /*00bc*/ 	.byte	0x03, 0x1b
        /*00be*/ 	.short	0x00ff


	//----- nvinfo : EIATTR_MERCURY_ISA_VERSION
	.align		4
        /*00c0*/ 	.byte	0x03, 0x5f
        /*00c2*/ 	.short	0x0101


	//----- nvinfo : EIATTR_VRC_CTA_INIT_COUNT
	.align		4
        /*00c4*/ 	.byte	0x02, 0x4a
	.zero		1
	.zero		1


	//----- nvinfo : EIATTR_EXIT_INSTR_OFFSETS
	.align		4
        /*00c8*/ 	.byte	0x04, 0x1c
        /*00ca*/ 	.short	(.L_37 - .L_36)


	//   ....[0]....
.L_36:
        /*00cc*/ 	.word	0x00000970


	//   ....[1]....
        /*00d0*/ 	.word	0x000009d0


	//   ....[2]....
        /*00d4*/ 	.word	0x00000a20


	//----- nvinfo : EIATTR_CRS_STACK_SIZE
	.align		4
.L_37:
        /*00d8*/ 	.byte	0x04, 0x1e
        /*00da*/ 	.short	(.L_39 - .L_38)
.L_38:
        /*00dc*/ 	.word	0x00000000


	//----- nvinfo : EIATTR_CBANK_PARAM_SIZE
	.align		4
.L_39:
        /*00e0*/ 	.byte	0x03, 0x19
        /*00e2*/ 	.short	0x0044


	//----- nvinfo : EIATTR_PARAM_CBANK
	.align		4
        /*00e4*/ 	.byte	0x04, 0x0a
        /*00e6*/ 	.short	(.L_41 - .L_40)
	.align		4
.L_40:
        /*00e8*/ 	.word	index@(.nv.constant0.DenseBackward)
        /*00ec*/ 	.short	0x0380
        /*00ee*/ 	.short	0x0044


	//----- nvinfo : EIATTR_SW_WAR
	.align		4
.L_41:
        /*00f0*/ 	.byte	0x04, 0x36
        /*00f2*/ 	.short	(.L_43 - .L_42)
.L_42:
        /*00f4*/ 	.word	0x00000008
.L_43:


//--------------------- .nv.info.MatMul           --------------------------
	.section	.nv.info.MatMul,"",@"SHT_CUDA_INFO"
	.sectionflags	@""
	.align	4


	//----- nvinfo : EIATTR_CUDA_API_VERSION
	.align		4
        /*0000*/ 	.byte	0x04, 0x37
        /*0002*/ 	.short	(.L_45 - .L_44)
.L_44:
        /*0004*/ 	.word	0x00000082


	//----- nvinfo : EIATTR_KPARAM_INFO
	.align		4
.L_45:
        /*0008*/ 	.byte	0x04, 0x17
        /*000a*/ 	.short	(.L_47 - .L_46)
.L_46:
        /*000c*/ 	.word	0x00000000
        /*0010*/ 	.short	0x0005
        /*0012*/ 	.short	0x0020
        /*0014*/ 	.byte	0x00, 0xf0, 0x11, 0x00


	//----- nvinfo : EIATTR_KPARAM_INFO
	.align		4
.L_47:
        /*0018*/ 	.byte	0x04, 0x17
        /*001a*/ 	.short	(.L_49 - .L_48)
.L_48:
        /*001c*/ 	.word	0x00000000
        /*0020*/ 	.short	0x0004
        /*0022*/ 	.short	0x001c
        /*0024*/ 	.byte	0x00, 0xf0, 0x11, 0x00


	//----- nvinfo : EIATTR_KPARAM_INFO
	.align		4
.L_49:
        /*0028*/ 	.byte	0x04, 0x17
        /*002a*/ 	.short	(.L_51 - .L_50)
.L_50:
        /*002c*/ 	.word	0x00000000
        /*0030*/ 	.short	0x0003
        /*0032*/ 	.short	0x0018
        /*0034*/ 	.byte	0x00, 0xf0, 0x11, 0x00


	//----- nvinfo : EIATTR_KPARAM_INFO
	.align		4
.L_51:
        /*0038*/ 	.byte	0x04, 0x17
        /*003a*/ 	.short	(.L_53 - .L_52)
.L_52:
        /*003c*/ 	.word	0x00000000
        /*0040*/ 	.short	0x0002
        /*0042*/ 	.short	0x0010
        /*0044*/ 	.byte	0x00, 0xf0, 0x21, 0x00


	//----- nvinfo : EIATTR_KPARAM_INFO
	.align		4
.L_53:
        /*0048*/ 	.byte	0x04, 0x17
        /*004a*/ 	.short	(.L_55 - .L_54)
.L_54:
        /*004c*/ 	.word	0x00000000
        /*0050*/ 	.short	0x0001
        /*0052*/ 	.short	0x0008
        /*0054*/ 	.byte	0x00, 0xf0, 0x21, 0x00


	//----- nvinfo : EIATTR_KPARAM_INFO
	.align		4
.L_55:
        /*0058*/ 	.byte	0x04, 0x17
        /*005a*/ 	.short	(.L_57 - .L_56)
.L_56:
        /*005c*/ 	.word	0x00000000
        /*0060*/ 	.short	0x0000
        /*0062*/ 	.short	0x0000
        /*0064*/ 	.byte	0x00, 0xf0, 0x21, 0x00


	//----- nvinfo : EIATTR_SPARSE_MMA_MASK
	.align		4
.L_57:
        /*0068*/ 	.byte	0x03, 0x50
        /*006a*/ 	.short	0x0000


	//----- nvinfo : EIATTR_MAXREG_COUNT
	.align		4
        /*006c*/ 	.byte	0x03, 0x1b
        /*006e*/ 	.short	0x00ff


	//----- nvinfo : EIATTR_MERCURY_ISA_VERSION
	.align		4
        /*0070*/ 	.byte	0x03, 0x5f
        /*0072*/ 	.short	0x0101


	//----- nvinfo : EIATTR_VRC_CTA_INIT_COUNT
	.align		4
        /*0074*/ 	.byte	0x02, 0x4a
	.zero		1
	.zero		1


	//----- nvinfo : EIATTR_EXIT_INSTR_OFFSETS
	.align		4
        /*0078*/ 	.byte	0x04, 0x1c
        /*007a*/ 	.short	(.L_59 - .L_58)


	//   ....[0]....
.L_58:
        /*007c*/ 	.word	0x000000d0


	//   ....[1]....
        /*0080*/ 	.word	0x00000cb0


	//----- nvinfo : EIATTR_CBANK_PARAM_SIZE
	.align		4
.L_59:
        /*0084*/ 	.byte	0x03, 0x19
        /*0086*/ 	.short	0x0024


	//----- nvinfo : EIATTR_PARAM_CBANK
	.align		4
        /*0088*/ 	.byte	0x04, 0x0a
        /*008a*/ 	.short	(.L_61 - .L_60)
	.align		4
.L_60:
        /*008c*/ 	.word	index@(.nv.constant0.MatMul)
        /*0090*/ 	.short	0x0380
        /*0092*/ 	.short	0x0024


	//----- nvinfo : EIATTR_SW_WAR
	.align		4
.L_61:
        /*0094*/ 	.byte	0x04, 0x36
        /*0096*/ 	.short	(.L_63 - .L_62)
.L_62:
        /*0098*/ 	.word	0x00000008
.L_63:


//--------------------- .nv.callgraph             --------------------------
	.section	.nv.callgraph,"",@"SHT_CUDA_CALLGRAPH"
	.align	4
	.sectionentsize	8
	.align		4
        /*0000*/ 	.word	0x00000000
	.align		4
        /*0004*/ 	.word	0xffffffff
	.align		4
        /*0008*/ 	.word	0x00000000
	.align		4
        /*000c*/ 	.word	0xfffffffe
	.align		4
        /*0010*/ 	.word	0x00000000
	.align		4
        /*0014*/ 	.word	0xfffffffd
	.align		4
        /*0018*/ 	.word	0x00000000
	.align		4
        /*001c*/ 	.word	0xfffffffc


//--------------------- .text.DenseBackward       --------------------------
	.section	.text.DenseBackward,"ax",@progbits
	.align	128
        .global         DenseBackward
        .type           DenseBackward,@function
        .size           DenseBackward,(.L_x_15 - DenseBackward)
        .other          DenseBackward,@"STO_CUDA_ENTRY STV_DEFAULT"
DenseBackward:
.text.DenseBackward:
[----:B------:R-:W-:Y:S01]  /*0000*/  LDC R1, c[0x0][0x37c] ;  /* 0x0000df00ff017b82 */ /* 0x000fe20000000800 */
[----:B------:R-:W0:Y:S01]  /*0010*/  S2R R7, SR_CTAID.Y ;  /* 0x0000000000077919 */ /* 0x000e220000002600 */
[----:B------:R-:W1:Y:S06]  /*0020*/  LDCU UR4, c[0x0][0x360] ;  /* 0x00006c00ff0477ac */ /* 0x000e6c0008000800 */
[----:B------:R-:W2:Y:S01]  /*0030*/  LDC R9, c[0x0][0x3b8] ;  /* 0x0000ee00ff097b82 */ /* 0x000ea20000000800 */
[----:B------:R-:W-:Y:S01]  /*0040*/  BSSY.RECONVERGENT B0, `(.L_x_0) ;  /* 0x0000083000007945 */ /* 0x000fe20003800200 */
[----:B------:R-:W0:Y:S01]  /*0050*/  S2R R0, SR_TID.Y ;  /* 0x0000000000007919 */ /* 0x000e220000002200 */
[----:B------:R-:W0:Y:S01]  /*0060*/  LDCU UR5, c[0x0][0x364] ;  /* 0x00006c80ff0577ac */ /* 0x000e220008000800 */
[----:B------:R-:W1:Y:S01]  /*0070*/  S2R R3, SR_CTAID.X ;  /* 0x0000000000037919 */ /* 0x000e620000002500 */
[----:B------:R-:W3:Y:S03]  /*0080*/  LDCU UR8, c[0x0][0x3b0] ;  /* 0x00007600ff0877ac */ /* 0x000ee60008000800 */
[----:B------:R-:W4:Y:S01]  /*0090*/  LDC.64 R10, c[0x0][0x388] ;  /* 0x0000e200ff0a7b82 */ /* 0x000f220000000a00 */
[----:B------:R-:W1:Y:S01]  /*00a0*/  S2R R26, SR_TID.X ;  /* 0x00000000001a7919 */ /* 0x000e620000002100 */
[----:B------:R-:W0:Y:S02]  /*00b0*/  LDCU.64 UR6, c[0x0][0x358] ;  /* 0x00006b00ff0677ac */ /* 0x000e240008000a00 */
[----:B0-----:R-:W-:-:S05]  /*00c0*/  IMAD R7, R7, UR5, R0 ;  /* 0x0000000507077c24 */ /* 0x001fca000f8e0200 */
[----:B--2---:R-:W-:Y:S01]  /*00d0*/  ISETP.GE.AND P0, PT, R7, R9, PT ;  /* 0x000000090700720c */ /* 0x004fe20003f06270 */
[----:B-1----:R-:W-:-:S04]  /*00e0*/  IMAD R8, R3, UR4, R26 ;  /* 0x0000000403087c24 */ /* 0x002fc8000f8e021a */
[C---:B------:R-:W-:Y:S01]  /*00f0*/  IMAD R6, R8.reuse, R9, R7 ;  /* 0x0000000908067224 */ /* 0x040fe200078e0207 */
[----:B---3--:R-:W-:-:S03]  /*0100*/  ISETP.GE.OR P1, PT, R8, UR8, P0 ;  /* 0x0000000808007c0c */ /* 0x008fc60008726670 */
[----:B----4-:R-:W-:-:S10]  /*0110*/  IMAD.WIDE R10, R6, 0x4, R10 ;  /* 0x00000004060a7825 */ /* 0x010fd400078e020a */
[----:B------:R-:W-:Y:S05]  /*0120*/  @P1 BRA `(.L_x_1) ;  /* 0x0000000400d01947 */ /* 0x000fea0003800000 */
[----:B------:R-:W0:Y:S01]  /*0130*/  LDCU.U8 UR4, c[0x0][0x3bc] ;  /* 0x00007780ff0477ac */ /* 0x000e220008000000 */
[----:B------:R-:W1:Y:S01]  /*0140*/  LDCU UR10, c[0x0][0x3b4] ;  /* 0x00007680ff0a77ac */ /* 0x000e620008000800 */
[----:B0-----:R-:W-:-:S04]  /*0150*/  UPRMT UR4, UR4, 0x8880, URZ ;  /* 0x0000888004047896 */ /* 0x001fc800080000ff */
[----:B------:R-:W-:Y:S02]  /*0160*/  UISETP.NE.AND UP0, UPT, UR4, URZ, UPT ;  /* 0x000000ff0400728c */ /* 0x000fe4000bf05270 */
[----:B-1----:R-:W-:-:S07]  /*0170*/  UISETP.GE.AND UP1, UPT, UR10, 0x1, UPT ;  /* 0x000000010a00788c */ /* 0x002fce000bf26270 */
[----:B------:R-:W-:Y:S05]  /*0180*/  BRA.U !UP0, `(.L_x_2) ;  /* 0x0000000108107547 */ /* 0x000fea000b800000 */
[----:B------:R-:W2:Y:S01]  /*0190*/  LDG.E R5, desc[UR6][R10.64] ;  /* 0x000000060a057981 */ /* 0x000ea2000c1e1900 */
[----:B------:R-:W0:Y:S02]  /*01a0*/  LDC.64 R2, c[0x0][0x3a0] ;  /* 0x0000e800ff027b82 */ /* 0x000e240000000a00 */
[----:B0-----:R-:W-:-:S05]  /*01b0*/  IMAD.WIDE R2, R7, 0x4, R2 ;  /* 0x0000000407027825 */ /* 0x001fca00078e0202 */
[----:B--2---:R0:W-:Y:S02]  /*01c0*/  REDG.E.ADD.F32.FTZ.RN.STRONG.GPU desc[UR6][R2.64], R5 ;  /* 0x00000005020079a6 */ /* 0x0041e4000c12f306 */
.L_x_2:
[----:B------:R-:W-:Y:S05]  /*01d0*/  BRA.U !UP1, `(.L_x_1) ;  /* 0x0000000509a47547 */ /* 0x000fea000b800000 */
[----:B------:R-:W-:Y:S01]  /*01e0*/  UIADD3 UR4, UPT, UPT, UR10, -0x1, URZ ;  /* 0xffffffff0a047890 */ /* 0x000fe2000fffe0ff */
[----:B0-----:R-:W-:Y:S01]  /*01f0*/  HFMA2 R5, -RZ, RZ, 0, 0 ;  /* 0x00000000ff057431 */ /* 0x001fe200000001ff */
[----:B------:R-:W-:Y:S02]  /*0200*/  ULOP3.LUT UR5, UR10, 0x3, URZ, 0xc0, !UPT ;  /* 0x000000030a057892 */ /* 0x000fe4000f8ec0ff */
[----:B------:R-:W-:Y:S02]  /*0210*/  UISETP.GE.U32.AND UP1, UPT, UR4, 0x3, UPT ;  /* 0x000000030400788c */ /* 0x000fe4000bf26070 */
[----:B------:R-:W-:-:S07]  /*0220*/  UISETP.NE.AND UP0, UPT, UR5, URZ, UPT ;  /* 0x000000ff0500728c */ /* 0x000fce000bf05270 */
[----:B------:R-:W-:Y:S05]  /*0230*/  BRA.U !UP1, `(.L_x_3) ;  /* 0x0000000509147547 */ /* 0x000fea000b800000 */
[----:B------:R-:W0:Y:S01]  /*0240*/  LDC.64 R14, c[0x0][0x398] ;  /* 0x0000e600ff0e7b82 */ /* 0x000e220000000a00 */
[----:B------:R-:W1:Y:S01]  /*0250*/  LDCU UR11, c[0x0][0x3a8] ;  /* 0x00007500ff0b77ac */ /* 0x000e620008000800 */
[----:B------:R-:W-:Y:S01]  /*0260*/  IMAD R4, R8, UR10, RZ ;  /* 0x0000000a08047c24 */ /* 0x000fe2000f8e02ff */
[----:B------:R-:W-:Y:S01]  /*0270*/  MOV R5, RZ ;  /* 0x000000ff00057202 */ /* 0x000fe20000000f00 */
[----:B------:R-:W2:Y:S03]  /*0280*/  LDCU.64 UR8, c[0x0][0x380] ;  /* 0x00007000ff0877ac */ /* 0x000ea60008000a00 */
[C---:B------:R-:W-:Y:S01]  /*0290*/  IADD3 R3, PT, PT, R4.reuse, 0x3, RZ ;  /* 0x0000000304037810 */ /* 0x040fe20007ffe0ff */
[----:B------:R-:W3:Y:S01]  /*02a0*/  LDC.64 R20, c[0x0][0x390] ;  /* 0x0000e400ff147b82 */ /* 0x000ee20000000a00 */
[C---:B------:R-:W-:Y:S01]  /*02b0*/  IADD3 R2, PT, PT, R4.reuse, 0x2, RZ ;  /* 0x0000000204027810 */ /* 0x040fe20007ffe0ff */
[----:B------:R-:W-:Y:S01]  /*02c0*/  UIADD3 UR4, UPT, UPT, -UR5, UR10, URZ ;  /* 0x0000000a05047290 */ /* 0x000fe2000fffe1ff */
[----:B------:R-:W-:-:S05]  /*02d0*/  IADD3 R0, PT, PT, R4, 0x1, RZ ;  /* 0x0000000104007810 */ /* 0x000fca0007ffe0ff */
[----:B------:R-:W4:Y:S01]  /*02e0*/  LDC R13, c[0x0][0x3ac] ;  /* 0x0000eb00ff0d7b82 */ /* 0x000f220000000800 */
[----:B-1----:R-:W-:Y:S01]  /*02f0*/  MOV R12, UR11 ;  /* 0x0000000b000c7c02 */ /* 0x002fe20008000f00 */
[----:B0-----:R-:W-:-:S04]  /*0300*/  IMAD.WIDE R14, R7, 0x4, R14 ;  /* 0x00000004070e7825 */ /* 0x001fc800078e020e */
[----:B--23--:R-:W-:-:S07]  /*0310*/  IMAD.WIDE R20, R7, 0x4, R20 ;  /* 0x0000000407147825 */ /* 0x00cfce00078e0214 */
.L_x_4:
[----:B------:R-:W-:Y:S01]  /*0320*/  MOV R16, UR8 ;  /* 0x0000000800107c02 */ /* 0x000fe20008000f00 */
[----:B--2---:R-:W2:Y:S01]  /*0330*/  LDG.E R18, desc[UR6][R10.64] ;  /* 0x000000060a127981 */ /* 0x004ea2000c1e1900 */
[----:B------:R-:W-:-:S03]  /*0340*/  MOV R17, UR9 ;  /* 0x0000000900117c02 */ /* 0x000fc60008000f00 */
[----:B------:R-:W-:-:S05]  /*0350*/  IMAD.WIDE R16, R4, 0x4, R16 ;  /* 0x0000000404107825 */ /* 0x000fca00078e0210 */
[----:B------:R-:W2:Y:S02]  /*0360*/  LDG.E R19, desc[UR6][R16.64] ;  /* 0x0000000610137981 */ /* 0x000ea4000c1e1900 */
[----:B--2---:R-:W-:-:S05]  /*0370*/  FMUL R25, R18, R19 ;  /* 0x0000001312197220 */ /* 0x004fca0000400000 */
[----:B------:R0:W-:Y:S04]  /*0380*/  REDG.E.ADD.F32.FTZ.RN.STRONG.GPU desc[UR6][R14.64], R25 ;  /* 0x000000190e0079a6 */ /* 0x0001e8000c12f306 */
[----:B------:R-:W2:Y:S04]  /*0390*/  LDG.E R18, desc[UR6][R10.64] ;  /* 0x000000060a127981 */ /* 0x000ea8000c1e1900 */
[----:B------:R-:W2:Y:S01]  /*03a0*/  LDG.E R19, desc[UR6][R20.64] ;  /* 0x0000000614137981 */ /* 0x000ea2000c1e1900 */
[----:B----4-:R-:W-:-:S04]  /*03b0*/  IMAD.WIDE R22, R4, 0x4, R12 ;  /* 0x0000000404167825 */ /* 0x010fc800078e020c */
[----:B--2---:R-:W-:-:S05]  /*03c0*/  FMUL R27, R18, R19 ;  /* 0x00000013121b7220 */ /* 0x004fca0000400000 */
[----:B------:R1:W-:Y:S04]  /*03d0*/  REDG.E.ADD.F32.FTZ.RN.STRONG.GPU desc[UR6][R22.64], R27 ;  /* 0x0000001b160079a6 */ /* 0x0003e8000c12f306 */
[----:B------:R-:W2:Y:S04]  /*03e0*/  LDG.E R24, desc[UR6][R10.64] ;  /* 0x000000060a187981 */ /* 0x000ea8000c1e1900 */
[----:B------:R-:W2:Y:S01]  /*03f0*/  LDG.E R29, desc[UR6][R16.64+0x4] ;  /* 0x00000406101d7981 */ /* 0x000ea2000c1e1900 */
[----:B------:R-:W-:-:S04]  /*0400*/  IMAD.WIDE R18, R9, 0x4, R14 ;  /* 0x0000000409127825 */ /* 0x000fc800078e020e */
[----:B0-----:R-:W-:-:S04]  /*0410*/  IMAD.WIDE R14, R9, 0x4, R20 ;  /* 0x00000004090e7825 */ /* 0x001fc800078e0214 */
[----:B--2---:R-:W-:-:S05]  /*0420*/  FMUL R29, R24, R29 ;  /* 0x0000001d181d7220 */ /* 0x004fca0000400000 */
[----:B------:R0:W-:Y:S04]  /*0430*/  REDG.E.ADD.F32.FTZ.RN.STRONG.GPU desc[UR6][R18.64], R29 ;  /* 0x0000001d120079a6 */ /* 0x0001e8000c12f306 */
[----:B------:R-:W2:Y:S04]  /*0440*/  LDG.E R24, desc[UR6][R10.64] ;  /* 0x000000060a187981 */ /* 0x000ea8000c1e1900 */
[----:B------:R-:W2:Y:S01]  /*0450*/  LDG.E R25, desc[UR6][R14.64] ;  /* 0x000000060e197981 */ /* 0x000ea2000c1e1900 */
[----:B------:R-:W-:-:S04]  /*0460*/  IMAD.WIDE R20, R0, 0x4, R12 ;  /* 0x0000000400147825 */ /* 0x000fc800078e020c */
[----:B--2---:R-:W-:-:S05]  /*0470*/  FMUL R28, R24, R25 ;  /* 0x00000019181c7220 */ /* 0x004fca0000400000 */
[----:B------:R2:W-:Y:S04]  /*0480*/  REDG.E.ADD.F32.FTZ.RN.STRONG.GPU desc[UR6][R20.64], R28 ;  /* 0x0000001c140079a6 */ /* 0x0005e8000c12f306 */
[----:B------:R-:W3:Y:S04]  /*0490*/  LDG.E R24, desc[UR6][R10.64] ;  /* 0x000000060a187981 */ /* 0x000ee8000c1e1900 */
[----:B------:R-:W3:Y:S01]  /*04a0*/  LDG.E R25, desc[UR6][R16.64+0x8] ;  /* 0x0000080610197981 */ /* 0x000ee2000c1e1900 */
[----:B-1----:R-:W-:-:S04]  /*04b0*/  IMAD.WIDE R22, R9, 0x4, R18 ;  /* 0x0000000409167825 */ /* 0x002fc800078e0212 */
[----:B---3--:R-:W-:Y:S01]  /*04c0*/  FMUL R27, R24, R25 ;  /* 0x00000019181b7220 */ /* 0x008fe20000400000 */
[----:B------:R-:W-:-:S04]  /*04d0*/  IMAD.WIDE R24, R9, 0x4, R14 ;  /* 0x0000000409187825 */ /* 0x000fc800078e020e */
[----:B------:R1:W-:Y:S04]  /*04e0*/  REDG.E.ADD.F32.FTZ.RN.STRONG.GPU desc[UR6][R22.64], R27 ;  /* 0x0000001b160079a6 */ /* 0x0003e8000c12f306 */
[----:B0-----:R-:W3:Y:S04]  /*04f0*/  LDG.E R18, desc[UR6][R10.64] ;  /* 0x000000060a127981 */ /* 0x001ee8000c1e1900 */
[----:B------:R-:W3:Y:S01]  /*0500*/  LDG.E R19, desc[UR6][R24.64] ;  /* 0x0000000618137981 */ /* 0x000ee2000c1e1900 */
[----:B------:R-:W-:-:S04]  /*0510*/  IMAD.WIDE R14, R2, 0x4, R12 ;  /* 0x00000004020e7825 */ /* 0x000fc800078e020c */
[----:B---3--:R-:W-:-:S05]  /*0520*/  FMUL R29, R18, R19 ;  /* 0x00000013121d7220 */ /* 0x008fca0000400000 */
[----:B------:R0:W-:Y:S04]  /*0530*/  REDG.E.ADD.F32.FTZ.RN.STRONG.GPU desc[UR6][R14.64], R29 ;  /* 0x0000001d0e0079a6 */ /* 0x0001e8000c12f306 */
[----:B--2---:R-:W2:Y:S04]  /*0540*/  LDG.E R21, desc[UR6][R16.64+0xc] ;  /* 0x00000c0610157981 */ /* 0x004ea8000c1e1900 */
[----:B------:R-:W2:Y:S01]  /*0550*/  LDG.E R20, desc[UR6][R10.64] ;  /* 0x000000060a147981 */ /* 0x000ea2000c1e1900 */
[----:B------:R-:W-:-:S04]  /*0560*/  IMAD.WIDE R18, R9, 0x4, R22 ;  /* 0x0000000409127825 */ /* 0x000fc800078e0216 */
[----:B--2---:R-:W-:Y:S01]  /*0570*/  FMUL R28, R20, R21 ;  /* 0x00000015141c7220 */ /* 0x004fe20000400000 */
[----:B------:R-:W-:-:S04]  /*0580*/  IMAD.WIDE R20, R9, 0x4, R24 ;  /* 0x0000000409147825 */ /* 0x000fc800078e0218 */
[----:B------:R2:W-:Y:S04]  /*0590*/  REDG.E.ADD.F32.FTZ.RN.STRONG.GPU desc[UR6][R18.64], R28 ;  /* 0x0000001c120079a6 */ /* 0x0005e8000c12f306 */
[----:B-1----:R-:W3:Y:S04]  /*05a0*/  LDG.E R27, desc[UR6][R20.64] ;  /* 0x00000006141b7981 */ /* 0x002ee8000c1e1900 */
[----:B------:R-:W3:Y:S01]  /*05b0*/  LDG.E R24, desc[UR6][R10.64] ;  /* 0x000000060a187981 */ /* 0x000ee2000c1e1900 */
[----:B------:R-:W-:Y:S01]  /*05c0*/  IMAD.WIDE R22, R3, 0x4, R12 ;  /* 0x0000000403167825 */ /* 0x000fe200078e020c */
[----:B------:R-:W-:-:S02]  /*05d0*/  UIADD3 UR8, UP1, UPT, UR8, 0x10, URZ ;  /* 0x0000001008087890 */ /* 0x000fc4000ff3e0ff */
[----:B------:R-:W-:Y:S02]  /*05e0*/  UIADD3 UR4, UPT, UPT, UR4, -0x4, URZ ;  /* 0xfffffffc04047890 */ /* 0x000fe4000fffe0ff */
[----:B------:R-:W-:Y:S02]  /*05f0*/  UIADD3.X UR9, UPT, UPT, URZ, UR9, URZ, UP1, !UPT ;  /* 0x00000009ff097290 */ /* 0x000fe40008ffe4ff */
[----:B------:R-:W-:Y:S01]  /*0600*/  UISETP.NE.AND UP1, UPT, UR4, URZ, UPT ;  /* 0x000000ff0400728c */ /* 0x000fe2000bf25270 */
[----:B---3--:R-:W-:-:S05]  /*0610*/  FMUL R27, R24, R27 ;  /* 0x0000001b181b7220 */ /* 0x008fca0000400000 */
[----:B------:R2:W-:Y:S01]  /*0620*/  REDG.E.ADD.F32.FTZ.RN.STRONG.GPU desc[UR6][R22.64], R27 ;  /* 0x0000001b160079a6 */ /* 0x0005e2000c12f306 */
[----:B------:R-:W-:Y:S01]  /*0630*/  IADD3 R12, P1, PT, R12, 0x10, RZ ;  /* 0x000000100c0c7810 */ /* 0x000fe20007f3e0ff */
[----:B0-----:R-:W-:Y:S01]  /*0640*/  IMAD.WIDE R14, R9, 0x4, R18 ;  /* 0x00000004090e7825 */ /* 0x001fe200078e0212 */
[----:B------:R-:W-:Y:S02]  /*0650*/  IADD3 R5, PT, PT, R5, 0x4, RZ ;  /* 0x0000000405057810 */ /* 0x000fe40007ffe0ff */
[----:B------:R-:W-:Y:S01]  /*0660*/  IADD3.X R13, PT, PT, RZ, R13, RZ, P1, !PT ;  /* 0x0000000dff0d7210 */ /* 0x000fe20000ffe4ff */
[----:B------:R-:W-:Y:S01]  /*0670*/  IMAD.WIDE R20, R9, 0x4, R20 ;  /* 0x0000000409147825 */ /* 0x000fe200078e0214 */
[----:B------:R-:W-:Y:S07]  /*0680*/  BRA.U UP1, `(.L_x_4) ;  /* 0xfffffffd01247547 */ /* 0x000fee000b83ffff */
.L_x_3:
[----:B------:R-:W-:Y:S05]  /*0690*/  BRA.U !UP0, `(.L_x_1) ;  /* 0x0000000108747547 */ /* 0x000fea000b800000 */
[----:B------:R-:W0:Y:S01]  /*06a0*/  LDC.64 R14, c[0x0][0x3a8] ;  /* 0x0000ea00ff0e7b82 */ /* 0x000e220000000a00 */
[----:B--2---:R-:W-:Y:S02]  /*06b0*/  IMAD R19, R8, UR10, R5 ;  /* 0x0000000a08137c24 */ /* 0x004fe4000f8e0205 */
[----:B------:R-:W-:-:S05]  /*06c0*/  IMAD R5, R5, R9, R7 ;  /* 0x0000000905057224 */ /* 0x000fca00078e0207 */
[----:B------:R-:W1:Y:S08]  /*06d0*/  LDC.64 R16, c[0x0][0x380] ;  /* 0x0000e000ff107b82 */ /* 0x000e700000000a00 */
[----:B------:R-:W2:Y:S08]  /*06e0*/  LDC.64 R12, c[0x0][0x390] ;  /* 0x0000e400ff0c7b82 */ /* 0x000eb00000000a00 */
[----:B------:R-:W3:Y:S01]  /*06f0*/  LDC.64 R2, c[0x0][0x398] ;  /* 0x0000e600ff027b82 */ /* 0x000ee20000000a00 */
[----:B0-----:R-:W-:-:S04]  /*0700*/  IMAD.WIDE R14, R19, 0x4, R14 ;  /* 0x00000004130e7825 */ /* 0x001fc800078e020e */
[----:B-1----:R-:W-:-:S04]  /*0710*/  IMAD.WIDE R16, R19, 0x4, R16 ;  /* 0x0000000413107825 */ /* 0x002fc800078e0210 */
[----:B--2---:R-:W-:-:S04]  /*0720*/  IMAD.WIDE R12, R5, 0x4, R12 ;  /* 0x00000004050c7825 */ /* 0x004fc800078e020c */
[----:B---3--:R-:W-:-:S07]  /*0730*/  IMAD.WIDE R2, R5, 0x4, R2 ;  /* 0x0000000405027825 */ /* 0x008fce00078e0202 */
.L_x_5:
[----:B------:R-:W2:Y:S04]  /*0740*/  LDG.E R0, desc[UR6][R10.64] ;  /* 0x000000060a007981 */ /* 0x000ea8000c1e1900 */
[----:B-1----:R-:W2:Y:S02]  /*0750*/  LDG.E R5, desc[UR6][R16.64] ;  /* 0x0000000610057981 */ /* 0x002ea4000c1e1900 */
[----:B--2---:R-:W-:-:S05]  /*0760*/  FMUL R5, R0, R5 ;  /* 0x0000000500057220 */ /* 0x004fca0000400000 */
[----:B------:R0:W-:Y:S04]  /*0770*/  REDG.E.ADD.F32.FTZ.RN.STRONG.GPU desc[UR6][R2.64], R5 ;  /* 0x00000005020079a6 */ /* 0x0001e8000c12f306 */
[----:B------:R-:W2:Y:S04]  /*0780*/  LDG.E R0, desc[UR6][R10.64] ;  /* 0x000000060a007981 */ /* 0x000ea8000c1e1900 */
[----:B------:R-:W2:Y:S01]  /*0790*/  LDG.E R19, desc[UR6][R12.64] ;  /* 0x000000060c137981 */ /* 0x000ea2000c1e1900 */
[----:B------:R-:W-:Y:S02]  /*07a0*/  MOV R4, R14 ;  /* 0x0000000e00047202 */ /* 0x000fe40000000f00 */
[----:B0-----:R-:W-:Y:S01]  /*07b0*/  MOV R5, R15 ;  /* 0x0000000f00057202 */ /* 0x001fe20000000f00 */
[----:B------:R-:W-:-:S04]  /*07c0*/  UIADD3 UR5, UPT, UPT, UR5, -0x1, URZ ;  /* 0xffffffff05057890 */ /* 0x000fc8000fffe0ff */
[----:B------:R-:W-:Y:S01]  /*07d0*/  UISETP.NE.AND UP0, UPT, UR5, URZ, UPT ;  /* 0x000000ff0500728c */ /* 0x000fe2000bf05270 */
[----:B--2---:R-:W-:-:S05]  /*07e0*/  FMUL R19, R0, R19 ;  /* 0x0000001300137220 */ /* 0x004fca0000400000 */
[----:B------:R1:W-:Y:S01]  /*07f0*/  REDG.E.ADD.F32.FTZ.RN.STRONG.GPU desc[UR6][R4.64], R19 ;  /* 0x00000013040079a6 */ /* 0x0003e2000c12f306 */
[----:B------:R-:W-:Y:S01]  /*0800*/  IADD3 R14, P1, PT, R14, 0x4, RZ ;  /* 0x000000040e0e7810 */ /* 0x000fe20007f3e0ff */
[C---:B------:R-:W-:Y:S01]  /*0810*/  IMAD.WIDE R2, R9.reuse, 0x4, R2 ;  /* 0x0000000409027825 */ /* 0x040fe200078e0202 */
[----:B------:R-:W-:Y:S02]  /*0820*/  IADD3 R16, P2, PT, R16, 0x4, RZ ;  /* 0x0000000410107810 */ /* 0x000fe40007f5e0ff */
[----:B------:R-:W-:Y:S01]  /*0830*/  IADD3.X R15, PT, PT, RZ, R15, RZ, P1, !PT ;  /* 0x0000000fff0f7210 */ /* 0x000fe20000ffe4ff */
[----:B------:R-:W-:Y:S01]  /*0840*/  IMAD.WIDE R12, R9, 0x4, R12 ;  /* 0x00000004090c7825 */ /* 0x000fe200078e020c */
[----:B------:R-:W-:Y:S01]  /*0850*/  IADD3.X R17, PT, PT, RZ, R17, RZ, P2, !PT ;  /* 0x00000011ff117210 */ /* 0x000fe200017fe4ff */
[----:B------:R-:W-:Y:S08]  /*0860*/  BRA.U UP0, `(.L_x_5) ;  /* 0xfffffffd00b47547 */ /* 0x000ff0000b83ffff */
.L_x_1:
[----:B------:R-:W-:Y:S05]  /*0870*/  BSYNC.RECONVERGENT B0 ;  /* 0x0000000000007941 */ /* 0x000fea0003800200 */
.L_x_0:
[----:B------:R-:W3:Y:S01]  /*0880*/  LDCU UR4, c[0x0][0x3b4] ;  /* 0x00007680ff0477ac */ /* 0x000ee20008000800 */
[----:B0-----:R-:W0:Y:S08]  /*0890*/  LDC.64 R2, c[0x0][0x398] ;  /* 0x0000e600ff027b82 */ /* 0x001e300000000a00 */
[----:B-1----:R-:W1:Y:S01]  /*08a0*/  LDC.64 R4, c[0x0][0x390] ;  /* 0x0000e400ff047b82 */ /* 0x002e620000000a00 */
[----:B---3--:R-:W-:Y:S01]  /*08b0*/  ISETP.GE.OR P0, PT, R8, UR4, P0 ;  /* 0x0000000408007c0c */ /* 0x008fe20008706670 */
[----:B------:R-:W3:-:S12]  /*08c0*/  LDCU.U8 UR4, c[0x0][0x3bc] ;  /* 0x00007780ff0477ac */ /* 0x000ed80008000000 */
[C---:B0-----:R-:W-:Y:S01]  /*08d0*/  @!P0 IMAD.WIDE R2, R6.reuse, 0x4, R2 ;  /* 0x0000000406028825 */ /* 0x041fe200078e0202 */
[----:B------:R-:W0:Y:S03]  /*08e0*/  @!P0 LDC R0, c[0x0][0x3c0] ;  /* 0x0000f000ff008b82 */ /* 0x000e260000000800 */
[----:B-1----:R-:W-:Y:S02]  /*08f0*/  @!P0 IMAD.WIDE R4, R6, 0x4, R4 ;  /* 0x0000000406048825 */ /* 0x002fe400078e0204 */
[----:B------:R-:W0:Y:S04]  /*0900*/  @!P0 LDG.E R2, desc[UR6][R2.64] ;  /* 0x0000000602028981 */ /* 0x000e28000c1e1900 */
[----:B------:R-:W0:Y:S01]  /*0910*/  @!P0 LDG.E R13, desc[UR6][R4.64] ;  /* 0x00000006040d8981 */ /* 0x000e22000c1e1900 */
[----:B---3--:R-:W-:-:S06]  /*0920*/  UPRMT UR4, UR4, 0x8880, URZ ;  /* 0x0000888004047896 */ /* 0x008fcc00080000ff */
[----:B------:R-:W-:-:S04]  /*0930*/  ISETP.NE.AND P1, PT, RZ, UR4, PT ;  /* 0x00000004ff007c0c */ /* 0x000fc8000bf25270 */
[----:B------:R-:W-:Y:S01]  /*0940*/  ISETP.GE.OR P1, PT, R8, R9, !P1 ;  /* 0x000000090800720c */ /* 0x000fe20004f26670 */
[----:B0-----:R-:W-:-:S05]  /*0950*/  @!P0 FFMA R13, -R2, R0, R13 ;  /* 0x00000000020d8223 */ /* 0x001fca000000010d */
[----:B------:R0:W-:Y:S07]  /*0960*/  @!P0 STG.E desc[UR6][R4.64], R13 ;  /* 0x0000000d04008986 */ /* 0x0001ee000c101906 */
[----:B------:R-:W-:Y:S05]  /*0970*/  @P1 EXIT ;  /* 0x000000000000194d */ /* 0x000fea0003800000 */
[----:B------:R-:W3:Y:S01]  /*0980*/  LDG.E R11, desc[UR6][R10.64] ;  /* 0x000000060a0b7981 */ /* 0x000ee2000c1e1900 */
[----:B------:R-:W1:Y:S01]  /*0990*/  LDC.64 R2, c[0x0][0x3a0] ;  /* 0x0000e800ff027b82 */ /* 0x000e620000000a00 */
[----:B------:R-:W-:Y:S01]  /*09a0*/  ISETP.NE.AND P0, PT, R26, RZ, PT ;  /* 0x000000ff1a00720c */ /* 0x000fe20003f05270 */
[----:B-1----:R-:W-:-:S05]  /*09b0*/  IMAD.WIDE R2, R7, 0x4, R2 ;  /* 0x0000000407027825 */ /* 0x002fca00078e0202 */
[----:B---3--:R1:W-:Y:S07]  /*09c0*/  REDG.E.ADD.F32.FTZ.RN.STRONG.GPU desc[UR6][R2.64], R11 ;  /* 0x0000000b020079a6 */ /* 0x0083ee000c12f306 */
[----:B------:R-:W-:Y:S05]  /*09d0*/  @P0 EXIT ;  /* 0x000000000000094d */ /* 0x000fea0003800000 */
[----:B------:R-:W0:Y:S01]  /*09e0*/  LDG.E R0, desc[UR6][R2.64] ;  /* 0x0000000602007981 */ /* 0x000e22000c1e1900 */
[----:B------:R-:W0:Y:S02]  /*09f0*/  LDCU UR4, c[0x0][0x3c0] ;  /* 0x00007800ff0477ac */ /* 0x000e240008000800 */
[----:B0-----:R-:W-:-:S05]  /*0a00*/  FFMA R5, -R0, UR4, -RZ ;  /* 0x0000000400057c23 */ /* 0x001fca00080009ff */
[----:B------:R-:W-:Y:S01]  /*0a10*/  REDG.E.ADD.F32.FTZ.RN.STRONG.GPU desc[UR6][R2.64], R5 ;  /* 0x00000005020079a6 */ /* 0x000fe2000c12f306 */
[----:B------:R-:W-:Y:S05]  /*0a20*/  EXIT ;  /* 0x000000000000794d */ /* 0x000fea0003800000 */
.L_x_6:
[----:B------:R-:W-:-:S00]  /*0a30*/  BRA `(.L_x_6) ;  /* 0xfffffffc00fc7947 */ /* 0x000fc0000383ffff */
[----:B------:R-:W-:-:S00]  /*0a40*/  NOP ;  /* 0x0000000000007918 */ /* 0x000fc00000000000 */
        /* <DEDUP_REMOVED lines=11> */
.L_x_15:


//--------------------- .text.MatMul              --------------------------
	.section	.text.MatMul,"ax",@progbits
	.align	128
        .global         MatMul
        .type           MatMul,@function
        .size           MatMul,(.L_x_16 - MatMul)
        .other          MatMul,@"STO_CUDA_ENTRY STV_DEFAULT"
MatMul:
.text.MatMul:
[----:B------:R-:W-:Y:S01]  /*0000*/  LDC R1, c[0x0][0x37c] ;  /* 0x0000df00ff017b82 */ /* 0x000fe20000000800 */
[----:B------:R-:W0:Y:S01]  /*0010*/  S2R R3, SR_CTAID.X ;  /* 0x0000000000037919 */ /* 0x000e220000002500 */
[----:B------:R-:W1:Y:S06]  /*0020*/  LDCU UR4, c[0x0][0x364] ;  /* 0x00006c80ff0477ac */ /* 0x000e6c0008000800 */
[----:B------:R-:W2:Y:S01]  /*0030*/  LDC R0, c[0x0][0x3a0] ;  /* 0x0000e800ff007b82 */ /* 0x000ea20000000800 */
[----:B------:R-:W0:Y:S01]  /*0040*/  S2R R4, SR_TID.X ;  /* 0x0000000000047919 */ /* 0x000e220000002100 */
[----:B------:R-:W0:Y:S01]  /*0050*/  LDCU UR5, c[0x0][0x360] ;  /* 0x00006c00ff0577ac */ /* 0x000e220008000800 */
[----:B------:R-:W1:Y:S01]  /*0060*/  S2R R2, SR_CTAID.Y ;  /* 0x0000000000027919 */ /* 0x000e620000002600 */
[----:B------:R-:W3:Y:S01]  /*0070*/  LDCU UR6, c[0x0][0x398] ;  /* 0x00007300ff0677ac */ /* 0x000ee20008000800 */
[----:B------:R-:W1:Y:S01]  /*0080*/  S2R R5, SR_TID.Y ;  /* 0x0000000000057919 */ /* 0x000e620000002200 */
[----:B0-----:R-:W-:-:S05]  /*0090*/  IMAD R3, R3, UR5, R4 ;  /* 0x0000000503037c24 */ /* 0x001fca000f8e0204 */
[----:B--2---:R-:W-:Y:S01]  /*00a0*/  ISETP.GE.AND P0, PT, R3, R0, PT ;  /* 0x000000000300720c */ /* 0x004fe20003f06270 */
[----:B-1----:R-:W-:-:S05]  /*00b0*/  IMAD R2, R2, UR4, R5 ;  /* 0x0000000402027c24 */ /* 0x002fca000f8e0205 */
[----:B---3--:R-:W-:-:S13]  /*00c0*/  ISETP.GE.OR P0, PT, R2, UR6, P0 ;  /* 0x0000000602007c0c */ /* 0x008fda0008706670 */
[----:B------:R-:W-:Y:S05]  /*00d0*/  @P0 EXIT ;  /* 0x000000000000094d */ /* 0x000fea0003800000 */
[----:B------:R-:W0:Y:S01]  /*00e0*/  LDCU UR10, c[0x0][0x39c] ;  /* 0x00007380ff0a77ac */ /* 0x000e220008000800 */
[----:B------:R-:W-:Y:S01]  /*00f0*/  HFMA2 R14, -RZ, RZ, 0, 0 ;  /* 0x00000000ff0e7431 */ /* 0x000fe200000001ff */
[----:B------:R-:W1:Y:S01]  /*0100*/  LDCU.64 UR6, c[0x0][0x358] ;  /* 0x00006b00ff0677ac */ /* 0x000e620008000a00 */
[----:B0-----:R-:W-:-:S09]  /*0110*/  UISETP.GE.AND UP0, UPT, UR10, 0x1, UPT ;  /* 0x000000010a00788c */ /* 0x001fd2000bf06270 */
[----:B-1----:R-:W-:Y:S05]  /*0120*/  BRA.U !UP0, `(.L_x_7) ;  /* 0x0000000908d07547 */ /* 0x002fea000b800000 */
[----:B------:R-:W-:Y:S01]  /*0130*/  UIADD3 UR4, UPT, UPT, UR10, -0x1, URZ ;  /* 0xffffffff0a047890 */ /* 0x000fe2000fffe0ff */
[----:B------:R-:W-:Y:S01]  /*0140*/  MOV R14, RZ ;  /* 0x000000ff000e7202 */ /* 0x000fe20000000f00 */
[----:B------:R-:W-:Y:S01]  /*0150*/  ULOP3.LUT UR5, UR10, 0x3, URZ, 0xc0, !UPT ;  /* 0x000000030a057892 */ /* 0x000fe2000f8ec0ff */
[----:B------:R-:W-:Y:S01]  /*0160*/  MOV R5, RZ ;  /* 0x000000ff00057202 */ /* 0x000fe20000000f00 */
[----:B------:R-:W-:-:S09]  /*0170*/  UISETP.GE.U32.AND UP0, UPT, UR4, 0x3, UPT ;  /* 0x000000030400788c */ /* 0x000fd2000bf06070 */
[----:B------:R-:W-:Y:S05]  /*0180*/  BRA.U !UP0, `(.L_x_8) ;  /* 0x00000009086c7547 */ /* 0x000fea000b800000 */
[----:B------:R-:W0:Y:S01]  /*0190*/  LDC.64 R26, c[0x0][0x388] ;  /* 0x0000e200ff1a7b82 */ /* 0x000e220000000a00 */
[----:B------:R-:W-:Y:S01]  /*01a0*/  UIADD3 UR4, UPT, UPT, -UR5, UR10, URZ ;  /* 0x0000000a05047290 */ /* 0x000fe2000fffe1ff */
[----:B------:R-:W-:Y:S02]  /*01b0*/  HFMA2 R5, -RZ, RZ, 0, 0 ;  /* 0x00000000ff057431 */ /* 0x000fe400000001ff */
[----:B------:R-:W-:Y:S01]  /*01c0*/  IMAD R4, R2, UR10, RZ ;  /* 0x0000000a02047c24 */ /* 0x000fe2000f8e02ff */
[----:B------:R-:W-:Y:S01]  /*01d0*/  MOV R14, RZ ;  /* 0x000000ff000e7202 */ /* 0x000fe20000000f00 */
[----:B------:R-:W-:Y:S01]  /*01e0*/  UISETP.GT.AND UP0, UPT, UR4, URZ, UPT ;  /* 0x000000ff0400728c */ /* 0x000fe2000bf04270 */
[----:B------:R-:W1:Y:S01]  /*01f0*/  LDCU.64 UR8, c[0x0][0x380] ;  /* 0x00007000ff0877ac */ /* 0x000e620008000a00 */
[----:B0-----:R-:W-:-:S07]  /*0200*/  IMAD.WIDE R26, R3, 0x4, R26 ;  /* 0x00000004031a7825 */ /* 0x001fce00078e021a */
[----:B-1----:R-:W-:Y:S05]  /*0210*/  BRA.U !UP0, `(.L_x_9) ;  /* 0x0000000508e47547 */ /* 0x002fea000b800000 */
[----:B------:R-:W-:Y:S02]  /*0220*/  UISETP.GT.AND UP1, UPT, UR4, 0xc, UPT ;  /* 0x0000000c0400788c */ /* 0x000fe4000bf24270 */
[----:B------:R-:W-:-:S07]  /*0230*/  UPLOP3.LUT UP0, UPT, UPT, UPT, UPT, 0x80, 0x8 ;  /* 0x000000000008789c */ /* 0x000fce0003f0f070 */
[----:B------:R-:W-:Y:S05]  /*0240*/  BRA.U !UP1, `(.L_x_10) ;  /* 0x0000000509287547 */ /* 0x000fea000b800000 */
[----:B------:R-:W-:-:S11]  /*0250*/  UPLOP3.LUT UP0, UPT, UPT, UPT, UPT, 0x40, 0x4 ;  /* 0x000000000004789c */ /* 0x000fd60003f0e870 */
.L_x_11:
[----:B------:R-:W-:Y:S01]  /*0260*/  MOV R10, UR8 ;  /* 0x00000008000a7c02 */ /* 0x000fe20008000f00 */
[----:B------:R-:W2:Y:S01]  /*0270*/  LDG.E R29, desc[UR6][R26.64] ;  /* 0x000000061a1d7981 */ /* 0x000ea2000c1e1900 */
[----:B------:R-:W-:-:S03]  /*0280*/  MOV R11, UR9 ;  /* 0x00000009000b7c02 */ /* 0x000fc60008000f00 */
[----:B------:R-:W-:-:S04]  /*0290*/  IMAD.WIDE R10, R4, 0x4, R10 ;  /* 0x00000004040a7825 */ /* 0x000fc800078e020a */
[C---:B------:R-:W-:Y:S01]  /*02a0*/  IMAD.WIDE R20, R0.reuse, 0x4, R26 ;  /* 0x0000000400147825 */ /* 0x040fe200078e021a */
[----:B------:R-:W2:Y:S04]  /*02b0*/  LDG.E R15, desc[UR6][R10.64] ;  /* 0x000000060a0f7981 */ /* 0x000ea8000c1e1900 */
[----:B------:R-:W3:Y:S01]  /*02c0*/  LDG.E R16, desc[UR6][R20.64] ;  /* 0x0000000614107981 */ /* 0x000ee2000c1e1900 */
[----:B------:R-:W-:-:S03]  /*02d0*/  IMAD.WIDE R24, R0, 0x4, R20 ;  /* 0x0000000400187825 */ /* 0x000fc600078e0214 */
[----:B------:R-:W3:Y:S01]  /*02e0*/  LDG.E R17, desc[UR6][R10.64+0x4] ;  /* 0x000004060a117981 */ /* 0x000ee2000c1e1900 */
[----:B------:R-:W-:-:S03]  /*02f0*/  IMAD.WIDE R12, R0, 0x4, R24 ;  /* 0x00000004000c7825 */ /* 0x000fc600078e0218 */
[----:B------:R-:W4:Y:S04]  /*0300*/  LDG.E R18, desc[UR6][R24.64] ;  /* 0x0000000618127981 */ /* 0x000f28000c1e1900 */
[----:B------:R-:W4:Y:S01]  /*0310*/  LDG.E R19, desc[UR6][R10.64+0x8] ;  /* 0x000008060a137981 */ /* 0x000f22000c1e1900 */
[----:B------:R-:W-:-:S03]  /*0320*/  IMAD.WIDE R22, R0, 0x4, R12 ;  /* 0x0000000400167825 */ /* 0x000fc600078e020c */
[----:B------:R-:W5:Y:S04]  /*0330*/  LDG.E R6, desc[UR6][R12.64] ;  /* 0x000000060c067981 */ /* 0x000f68000c1e1900 */
[----:B------:R-:W5:Y:S04]  /*0340*/  LDG.E R7, desc[UR6][R10.64+0xc] ;  /* 0x00000c060a077981 */ /* 0x000f68000c1e1900 */
[----:B------:R0:W5:Y:S04]  /*0350*/  LDG.E R9, desc[UR6][R22.64] ;  /* 0x0000000616097981 */ /* 0x000168000c1e1900 */
[----:B------:R-:W5:Y:S04]  /*0360*/  LDG.E R8, desc[UR6][R10.64+0x10] ;  /* 0x000010060a087981 */ /* 0x000f68000c1e1900 */
[----:B------:R-:W5:Y:S01]  /*0370*/  LDG.E R20, desc[UR6][R10.64+0x14] ;  /* 0x000014060a147981 */ /* 0x000f62000c1e1900 */
[----:B0-----:R-:W-:-:S03]  /*0380*/  IMAD.WIDE R22, R0, 0x4, R22 ;  /* 0x0000000400167825 */ /* 0x001fc600078e0216 */
[----:B------:R-:W5:Y:S04]  /*0390*/  LDG.E R26, desc[UR6][R10.64+0x18] ;  /* 0x000018060a1a7981 */ /* 0x000f68000c1e1900 */
[----:B------:R5:W5:Y:S01]  /*03a0*/  LDG.E R21, desc[UR6][R22.64] ;  /* 0x0000000616157981 */ /* 0x000b62000c1e1900 */
[----:B------:R-:W-:-:S03]  /*03b0*/  IMAD.WIDE R24, R0, 0x4, R22 ;  /* 0x0000000400187825 */ /* 0x000fc600078e0216 */
[----:B------:R-:W5:Y:S04]  /*03c0*/  LDG.E R28, desc[UR6][R10.64+0x34] ;  /* 0x000034060a1c7981 */ /* 0x000f68000c1e1900 */
[----:B------:R0:W5:Y:S01]  /*03d0*/  LDG.E R27, desc[UR6][R24.64] ;  /* 0x00000006181b7981 */ /* 0x000162000c1e1900 */
[----:B------:R-:W-:-:S03]  /*03e0*/  IMAD.WIDE R12, R0, 0x4, R24 ;  /* 0x00000004000c7825 */ /* 0x000fc600078e0218 */
[----:B------:R-:W5:Y:S04]  /*03f0*/  LDG.E R23, desc[UR6][R10.64+0x1c] ;  /* 0x00001c060a177981 */ /* 0x000f68000c1e1900 */
[----:B------:R-:W5:Y:S01]  /*0400*/  LDG.E R25, desc[UR6][R10.64+0x20] ;  /* 0x000020060a197981 */ /* 0x000f62000c1e1900 */
[----:B--2---:R-:W-:Y:S01]  /*0410*/  FFMA R29, R29, R15, R14 ;  /* 0x0000000f1d1d7223 */ /* 0x004fe2000000000e */
[----:B------:R-:W-:Y:S02]  /*0420*/  IMAD.WIDE R14, R0, 0x4, R12 ;  /* 0x00000004000e7825 */ /* 0x000fe400078e020c */
[----:B------:R-:W2:Y:S02]  /*0430*/  LDG.E R12, desc[UR6][R12.64] ;  /* 0x000000060c0c7981 */ /* 0x000ea4000c1e1900 */
[----:B---3--:R-:W-:Y:S01]  /*0440*/  FFMA R29, R16, R17, R29 ;  /* 0x00000011101d7223 */ /* 0x008fe2000000001d */
[----:B------:R-:W-:-:S02]  /*0450*/  IMAD.WIDE R16, R0, 0x4, R14 ;  /* 0x0000000400107825 */ /* 0x000fc400078e020e */
[----:B------:R-:W3:Y:S04]  /*0460*/  LDG.E R14, desc[UR6][R14.64] ;  /* 0x000000060e0e7981 */ /* 0x000ee8000c1e1900 */
[----:B------:R-:W3:Y:S01]  /*0470*/  LDG.E R13, desc[UR6][R10.64+0x28] ;  /* 0x000028060a0d7981 */ /* 0x000ee2000c1e1900 */
[----:B----4-:R-:W-:Y:S01]  /*0480*/  FFMA R29, R18, R19, R29 ;  /* 0x00000013121d7223 */ /* 0x010fe2000000001d */
[----:B------:R-:W-:Y:S02]  /*0490*/  IMAD.WIDE R18, R0, 0x4, R16 ;  /* 0x0000000400127825 */ /* 0x000fe400078e0210 */
[----:B------:R1:W4:Y:S04]  /*04a0*/  LDG.E R16, desc[UR6][R16.64] ;  /* 0x0000000610107981 */ /* 0x000328000c1e1900 */
[----:B------:R-:W4:Y:S01]  /*04b0*/  LDG.E R15, desc[UR6][R10.64+0x2c] ;  /* 0x00002c060a0f7981 */ /* 0x000f22000c1e1900 */
[----:B-----5:R-:W-:Y:S01]  /*04c0*/  FFMA R22, R6, R7, R29 ;  /* 0x0000000706167223 */ /* 0x020fe2000000001d */
[----:B------:R-:W-:-:S02]  /*04d0*/  IMAD.WIDE R6, R0, 0x4, R18 ;  /* 0x0000000400067825 */ /* 0x000fc400078e0212 */
[----:B------:R-:W4:Y:S04]  /*04e0*/  LDG.E R29, desc[UR6][R10.64+0x24] ;  /* 0x000024060a1d7981 */ /* 0x000f28000c1e1900 */
[----:B------:R-:W5:Y:S01]  /*04f0*/  LDG.E R18, desc[UR6][R18.64] ;  /* 0x0000000612127981 */ /* 0x000f62000c1e1900 */
[----:B0-----:R-:W-:Y:S01]  /*0500*/  FFMA R24, R9, R8, R22 ;  /* 0x0000000809187223 */ /* 0x001fe20000000016 */
[C---:B------:R-:W-:Y:S02]  /*0510*/  IMAD.WIDE R8, R0.reuse, 0x4, R6 ;  /* 0x0000000400087825 */ /* 0x040fe400078e0206 */
[----:B------:R0:W5:Y:S02]  /*0520*/  LDG.E R22, desc[UR6][R6.64] ;  /* 0x0000000606167981 */ /* 0x000164000c1e1900 */
[----:B------:R-:W-:Y:S01]  /*0530*/  FFMA R24, R21, R20, R24 ;  /* 0x0000001415187223 */ /* 0x000fe20000000018 */
[----:B------:R-:W-:-:S02]  /*0540*/  IMAD.WIDE R20, R0, 0x4, R8 ;  /* 0x0000000400147825 */ /* 0x000fc400078e0208 */
[----:B------:R-:W5:Y:S02]  /*0550*/  LDG.E R8, desc[UR6][R8.64] ;  /* 0x0000000608087981 */ /* 0x000f64000c1e1900 */
[----:B-1----:R-:W-:Y:S01]  /*0560*/  FFMA R17, R27, R26, R24 ;  /* 0x0000001a1b117223 */ /* 0x002fe20000000018 */
[C---:B------:R-:W-:Y:S01]  /*0570*/  IMAD.WIDE R26, R0.reuse, 0x4, R20 ;  /* 0x00000004001a7825 */ /* 0x040fe200078e0214 */
[----:B------:R-:W5:Y:S04]  /*0580*/  LDG.E R24, desc[UR6][R10.64+0x30] ;  /* 0x000030060a187981 */ /* 0x000f68000c1e1900 */
[----:B------:R-:W5:Y:S01]  /*0590*/  LDG.E R20, desc[UR6][R20.64] ;  /* 0x0000000614147981 */ /* 0x000f62000c1e1900 */
[----:B0-----:R-:W-:-:S03]  /*05a0*/  IMAD.WIDE R6, R0, 0x4, R26 ;  /* 0x0000000400067825 */ /* 0x001fc600078e021a */
[----:B------:R-:W5:Y:S04]  /*05b0*/  LDG.E R19, desc[UR6][R26.64] ;  /* 0x000000061a137981 */ /* 0x000f68000c1e1900 */
[----:B------:R-:W5:Y:S04]  /*05c0*/  LDG.E R9, desc[UR6][R6.64] ;  /* 0x0000000606097981 */ /* 0x000f68000c1e1900 */
[----:B------:R-:W5:Y:S04]  /*05d0*/  LDG.E R21, desc[UR6][R10.64+0x3c] ;  /* 0x00003c060a157981 */ /* 0x000f68000c1e1900 */
[----:B------:R-:W5:Y:S01]  /*05e0*/  LDG.E R26, desc[UR6][R10.64+0x38] ;  /* 0x000038060a1a7981 */ /* 0x000f62000c1e1900 */
[----:B------:R-:W-:-:S02]  /*05f0*/  UIADD3 UR8, UP1, UPT, UR8, 0x40, URZ ;  /* 0x0000004008087890 */ /* 0x000fc4000ff3e0ff */
[----:B------:R-:W-:Y:S02]  /*0600*/  UIADD3 UR4, UPT, UPT, UR4, -0x10, URZ ;  /* 0xfffffff004047890 */ /* 0x000fe4000fffe0ff */
[----:B------:R-:W-:Y:S02]  /*0610*/  UIADD3.X UR9, UPT, UPT, URZ, UR9, URZ, UP1, !UPT ;  /* 0x00000009ff097290 */ /* 0x000fe40008ffe4ff */
[----:B------:R-:W-:Y:S01]  /*0620*/  UISETP.GT.AND UP1, UPT, UR4, 0xc, UPT ;  /* 0x0000000c0400788c */ /* 0x000fe2000bf24270 */
[----:B------:R-:W-:Y:S01]  /*0630*/  IADD3 R5, PT, PT, R5, 0x10, RZ ;  /* 0x0000001005057810 */ /* 0x000fe20007ffe0ff */
[----:B--2---:R-:W-:-:S04]  /*0640*/  FFMA R17, R12, R23, R17 ;  /* 0x000000170c117223 */ /* 0x004fc80000000011 */
[----:B---3--:R-:W-:-:S04]  /*0650*/  FFMA R17, R14, R25, R17 ;  /* 0x000000190e117223 */ /* 0x008fc80000000011 */
[----:B----4-:R-:W-:-:S04]  /*0660*/  FFMA R17, R16, R29, R17 ;  /* 0x0000001d10117223 */ /* 0x010fc80000000011 */
[----:B-----5:R-:W-:-:S04]  /*0670*/  FFMA R13, R18, R13, R17 ;  /* 0x0000000d120d7223 */ /* 0x020fc80000000011 */
[----:B------:R-:W-:-:S04]  /*0680*/  FFMA R13, R22, R15, R13 ;  /* 0x0000000f160d7223 */ /* 0x000fc8000000000d */
[----:B------:R-:W-:-:S04]  /*0690*/  FFMA R13, R8, R24, R13 ;  /* 0x00000018080d7223 */ /* 0x000fc8000000000d */
[----:B------:R-:W-:-:S04]  /*06a0*/  FFMA R20, R20, R28, R13 ;  /* 0x0000001c14147223 */ /* 0x000fc8000000000d */
[----:B------:R-:W-:Y:S01]  /*06b0*/  FFMA R20, R19, R26, R20 ;  /* 0x0000001a13147223 */ /* 0x000fe20000000014 */
[----:B------:R-:W-:-:S04]  /*06c0*/  IMAD.WIDE R26, R0, 0x4, R6 ;  /* 0x00000004001a7825 */ /* 0x000fc800078e0206 */
[----:B------:R-:W-:Y:S01]  /*06d0*/  FFMA R14, R9, R21, R20 ;  /* 0x00000015090e7223 */ /* 0x000fe20000000014 */
[----:B------:R-:W-:Y:S06]  /*06e0*/  BRA.U UP1, `(.L_x_11) ;  /* 0xfffffff901dc7547 */ /* 0x000fec000b83ffff */
.L_x_10:
[----:B------:R-:W-:-:S09]  /*06f0*/  UISETP.GT.AND UP1, UPT, UR4, 0x4, UPT ;  /* 0x000000040400788c */ /* 0x000fd2000bf24270 */
[----:B------:R-:W-:Y:S05]  /*0700*/  BRA.U !UP1, `(.L_x_12) ;  /* 0x0000000109a07547 */ /* 0x000fea000b800000 */
[C---:B------:R-:W-:Y:S01]  /*0710*/  IMAD.WIDE R28, R0.reuse, 0x4, R26 ;  /* 0x00000004001c7825 */ /* 0x040fe200078e021a */
[----:B------:R-:W-:Y:S01]  /*0720*/  MOV R6, UR8 ;  /* 0x0000000800067c02 */ /* 0x000fe20008000f00 */
[----:B------:R-:W2:Y:S01]  /*0730*/  LDG.E R15, desc[UR6][R26.64] ;  /* 0x000000061a0f7981 */ /* 0x000ea2000c1e1900 */
[----:B------:R-:W-:Y:S01]  /*0740*/  MOV R7, UR9 ;  /* 0x0000000900077c02 */ /* 0x000fe20008000f00 */
[----:B------:R-:W-:Y:S02]  /*0750*/  IMAD.WIDE R18, R0, 0x4, R28 ;  /* 0x0000000400127825 */ /* 0x000fe400078e021c */
[----:B------:R-:W3:Y:S02]  /*0760*/  LDG.E R21, desc[UR6][R28.64] ;  /* 0x000000061c157981 */ /* 0x000ee4000c1e1900 */
[----:B------:R-:W-:Y:S02]  /*0770*/  IMAD.WIDE R6, R4, 0x4, R6 ;  /* 0x0000000404067825 */ /* 0x000fe400078e0206 */
[----:B------:R0:W4:Y:S02]  /*0780*/  LDG.E R23, desc[UR6][R18.64] ;  /* 0x0000000612177981 */ /* 0x000124000c1e1900 */
[----:B------:R-:W-:-:S02]  /*0790*/  IMAD.WIDE R10, R0, 0x4, R18 ;  /* 0x00000004000a7825 */ /* 0x000fc400078e0212 */
[----:B------:R-:W2:Y:S04]  /*07a0*/  LDG.E R20, desc[UR6][R6.64] ;  /* 0x0000000606147981 */ /* 0x000ea8000c1e1900 */
[----:B------:R-:W3:Y:S01]  /*07b0*/  LDG.E R22, desc[UR6][R6.64+0x4] ;  /* 0x0000040606167981 */ /* 0x000ee2000c1e1900 */
[----:B------:R-:W-:-:S03]  /*07c0*/  IMAD.WIDE R8, R0, 0x4, R10 ;  /* 0x0000000400087825 */ /* 0x000fc600078e020a */
[----:B------:R-:W4:Y:S01]  /*07d0*/  LDG.E R24, desc[UR6][R6.64+0x8] ;  /* 0x0000080606187981 */ /* 0x000f22000c1e1900 */
[----:B------:R-:W-:-:S03]  /*07e0*/  IMAD.WIDE R12, R0, 0x4, R8 ;  /* 0x00000004000c7825 */ /* 0x000fc600078e0208 */
[----:B------:R-:W5:Y:S04]  /*07f0*/  LDG.E R10, desc[UR6][R10.64] ;  /* 0x000000060a0a7981 */ /* 0x000f68000c1e1900 */
[----:B------:R-:W5:Y:S01]  /*0800*/  LDG.E R25, desc[UR6][R6.64+0xc] ;  /* 0x00000c0606197981 */ /* 0x000f62000c1e1900 */
[----:B------:R-:W-:-:S03]  /*0810*/  IMAD.WIDE R16, R0, 0x4, R12 ;  /* 0x0000000400107825 */ /* 0x000fc600078e020c */
[----:B------:R-:W5:Y:S04]  /*0820*/  LDG.E R8, desc[UR6][R8.64] ;  /* 0x0000000608087981 */ /* 0x000f68000c1e1900 */
[----:B------:R-:W5:Y:S01]  /*0830*/  LDG.E R27, desc[UR6][R6.64+0x10] ;  /* 0x00001006061b7981 */ /* 0x000f62000c1e1900 */
[----:B0-----:R-:W-:-:S03]  /*0840*/  IMAD.WIDE R18, R0, 0x4, R16 ;  /* 0x0000000400127825 */ /* 0x001fc600078e0210 */
[----:B------:R-:W5:Y:S04]  /*0850*/  LDG.E R12, desc[UR6][R12.64] ;  /* 0x000000060c0c7981 */ /* 0x000f68000c1e1900 */
[----:B------:R-:W5:Y:S04]  /*0860*/  LDG.E R29, desc[UR6][R6.64+0x14] ;  /* 0x00001406061d7981 */ /* 0x000f68000c1e1900 */
[----:B------:R-:W5:Y:S04]  /*0870*/  LDG.E R26, desc[UR6][R16.64] ;  /* 0x00000006101a7981 */ /* 0x000f68000c1e1900 */
[----:B------:R-:W5:Y:S04]  /*0880*/  LDG.E R28, desc[UR6][R6.64+0x18] ;  /* 0x00001806061c7981 */ /* 0x000f68000c1e1900 */
[----:B------:R-:W5:Y:S04]  /*0890*/  LDG.E R11, desc[UR6][R18.64] ;  /* 0x00000006120b7981 */ /* 0x000f68000c1e1900 */
[----:B------:R-:W5:Y:S01]  /*08a0*/  LDG.E R16, desc[UR6][R6.64+0x1c] ;  /* 0x00001c0606107981 */ /* 0x000f62000c1e1900 */
[----:B------:R-:W-:Y:S01]  /*08b0*/  UIADD3 UR8, UP0, UPT, UR8, 0x20, URZ ;  /* 0x0000002008087890 */ /* 0x000fe2000ff1e0ff */
[----:B------:R-:W-:Y:S01]  /*08c0*/  IADD3 R5, PT, PT, R5, 0x8, RZ ;  /* 0x0000000805057810 */ /* 0x000fe20007ffe0ff */
[----:B------:R-:W-:-:S02]  /*08d0*/  UIADD3 UR4, UPT, UPT, UR4, -0x8, URZ ;  /* 0xfffffff804047890 */ /* 0x000fc4000fffe0ff */
[----:B------:R-:W-:Y:S02]  /*08e0*/  UIADD3.X UR9, UPT, UPT, URZ, UR9, URZ, UP0, !UPT ;  /* 0x00000009ff097290 */ /* 0x000fe400087fe4ff */
[----:B------:R-:W-:Y:S01]  /*08f0*/  UPLOP3.LUT UP0, UPT, UPT, UPT, UPT, 0x40, 0x4 ;  /* 0x000000000004789c */ /* 0x000fe20003f0e870 */
        /* <DEDUP_REMOVED lines=8> */
[----:B------:R-:W-:-:S07]  /*0980*/  IMAD.WIDE R26, R0, 0x4, R18 ;  /* 0x00000004001a7825 */ /* 0x000fce00078e0212 */
.L_x_12:
[----:B------:R-:W-:-:S09]  /*0990*/  UISETP.NE.OR UP0, UPT, UR4, URZ, UP0 ;  /* 0x000000ff0400728c */ /* 0x000fd20008705670 */
[----:B------:R-:W-:Y:S05]  /*09a0*/  BRA.U !UP0, `(.L_x_8) ;  /* 0x0000000108647547 */ /* 0x000fea000b800000 */
.L_x_9:
[----:B------:R-:W-:Y:S01]  /*09b0*/  MOV R6, UR8 ;  /* 0x0000000800067c02 */ /* 0x000fe20008000f00 */
[----:B------:R-:W-:Y:S01]  /*09c0*/  IMAD.WIDE R10, R0, 0x4, R26 ;  /* 0x00000004000a7825 */ /* 0x000fe200078e021a */
[----:B------:R-:W-:Y:S01]  /*09d0*/  MOV R7, UR9 ;  /* 0x0000000900077c02 */ /* 0x000fe20008000f00 */
[----:B------:R-:W2:Y:S02]  /*09e0*/  LDG.E R27, desc[UR6][R26.64] ;  /* 0x000000061a1b7981 */ /* 0x000ea4000c1e1900 */
[----:B------:R-:W-:-:S04]  /*09f0*/  IMAD.WIDE R6, R4, 0x4, R6 ;  /* 0x0000000404067825 */ /* 0x000fc800078e0206 */
[C---:B------:R-:W-:Y:S01]  /*0a00*/  IMAD.WIDE R12, R0.reuse, 0x4, R10 ;  /* 0x00000004000c7825 */ /* 0x040fe200078e020a */
[----:B------:R-:W2:Y:S04]  /*0a10*/  LDG.E R15, desc[UR6][R6.64] ;  /* 0x00000006060f7981 */ /* 0x000ea8000c1e1900 */
[----:B------:R-:W3:Y:S01]  /*0a20*/  LDG.E R10, desc[UR6][R10.64] ;  /* 0x000000060a0a7981 */ /* 0x000ee2000c1e1900 */
[----:B------:R-:W-:-:S03]  /*0a30*/  IMAD.WIDE R8, R0, 0x4, R12 ;  /* 0x0000000400087825 */ /* 0x000fc600078e020c */
[----:B------:R-:W3:Y:S04]  /*0a40*/  LDG.E R16, desc[UR6][R6.64+0x4] ;  /* 0x0000040606107981 */ /* 0x000ee8000c1e1900 */
[----:B------:R-:W4:Y:S04]  /*0a50*/  LDG.E R18, desc[UR6][R12.64] ;  /* 0x000000060c127981 */ /* 0x000f28000c1e1900 */
[----:B------:R-:W4:Y:S04]  /*0a60*/  LDG.E R17, desc[UR6][R6.64+0x8] ;  /* 0x0000080606117981 */ /* 0x000f28000c1e1900 */
[----:B------:R-:W5:Y:S04]  /*0a70*/  LDG.E R19, desc[UR6][R6.64+0xc] ;  /* 0x00000c0606137981 */ /* 0x000f68000c1e1900 */
[----:B------:R-:W5:Y:S01]  /*0a80*/  LDG.E R20, desc[UR6][R8.64] ;  /* 0x0000000608147981 */ /* 0x000f62000c1e1900 */
[----:B------:R-:W-:-:S02]  /*0a90*/  UIADD3 UR8, UP0, UPT, UR8, 0x10, URZ ;  /* 0x0000001008087890 */ /* 0x000fc4000ff1e0ff */
[----:B------:R-:W-:Y:S02]  /*0aa0*/  UIADD3 UR4, UPT, UPT, UR4, -0x4, URZ ;  /* 0xfffffffc04047890 */ /* 0x000fe4000fffe0ff */
[----:B------:R-:W-:Y:S02]  /*0ab0*/  UIADD3.X UR9, UPT, UPT, URZ, UR9, URZ, UP0, !UPT ;  /* 0x00000009ff097290 */ /* 0x000fe400087fe4ff */
[----:B------:R-:W-:Y:S01]  /*0ac0*/  UISETP.NE.AND UP0, UPT, UR4, URZ, UPT ;  /* 0x000000ff0400728c */ /* 0x000fe2000bf05270 */
[----:B------:R-:W-:Y:S01]  /*0ad0*/  IADD3 R5, PT, PT, R5, 0x4, RZ ;  /* 0x0000000405057810 */ /* 0x000fe20007ffe0ff */
[----:B--2---:R-:W-:-:S04]  /*0ae0*/  FFMA R15, R27, R15, R14 ;  /* 0x0000000f1b0f7223 */ /* 0x004fc8000000000e */
[----:B---3--:R-:W-:Y:S01]  /*0af0*/  FFMA R15, R10, R16, R15 ;  /* 0x000000100a0f7223 */ /* 0x008fe2000000000f */
[----:B------:R-:W-:-:S04]  /*0b00*/  IMAD.WIDE R26, R0, 0x4, R8 ;  /* 0x00000004001a7825 */ /* 0x000fc800078e0208 */
[----:B----4-:R-:W-:-:S04]  /*0b10*/  FFMA R15, R18, R17, R15 ;  /* 0x00000011120f7223 */ /* 0x010fc8000000000f */
[----:B-----5:R-:W-:Y:S01]  /*0b20*/  FFMA R14, R20, R19, R15 ;  /* 0x00000013140e7223 */ /* 0x020fe2000000000f */
[----:B------:R-:W-:Y:S06]  /*0b30*/  BRA.U UP0, `(.L_x_9) ;  /* 0xfffffffd009c7547 */ /* 0x000fec000b83ffff */
.L_x_8:
[----:B------:R-:W-:-:S09]  /*0b40*/  UISETP.NE.AND UP0, UPT, UR5, URZ, UPT ;  /* 0x000000ff0500728c */ /* 0x000fd2000bf05270 */
[----:B------:R-:W-:Y:S05]  /*0b50*/  BRA.U !UP0, `(.L_x_7) ;  /* 0x0000000108447547 */ /* 0x000fea000b800000 */
[----:B------:R-:W0:Y:S01]  /*0b60*/  LDC.64 R6, c[0x0][0x380] ;  /* 0x0000e000ff067b82 */ /* 0x000e220000000a00 */
[----:B------:R-:W-:Y:S02]  /*0b70*/  IMAD R13, R2, UR10, R5 ;  /* 0x0000000a020d7c24 */ /* 0x000fe4000f8e0205 */
[----:B------:R-:W-:-:S05]  /*0b80*/  IMAD R11, R5, R0, R3 ;  /* 0x00000000050b7224 */ /* 0x000fca00078e0203 */
[----:B------:R-:W1:Y:S01]  /*0b90*/  LDC.64 R8, c[0x0][0x388] ;  /* 0x0000e200ff087b82 */ /* 0x000e620000000a00 */
[----:B0-----:R-:W-:-:S04]  /*0ba0*/  IMAD.WIDE R4, R13, 0x4, R6 ;  /* 0x000000040d047825 */ /* 0x001fc800078e0206 */
[----:B-1----:R-:W-:Y:S01]  /*0bb0*/  IMAD.WIDE R6, R11, 0x4, R8 ;  /* 0x000000040b067825 */ /* 0x002fe200078e0208 */
[----:B------:R-:W-:-:S07]  /*0bc0*/  MOV R8, R4 ;  /* 0x0000000400087202 */ /* 0x000fce0000000f00 */
.L_x_13:
[----:B------:R-:W-:Y:S01]  /*0bd0*/  MOV R4, R8 ;  /* 0x0000000800047202 */ /* 0x000fe20000000f00 */
[----:B------:R0:W2:Y:S05]  /*0be0*/  LDG.E R9, desc[UR6][R6.64] ;  /* 0x0000000606097981 */ /* 0x0000aa000c1e1900 */
[----:B------:R1:W2:Y:S01]  /*0bf0*/  LDG.E R4, desc[UR6][R4.64] ;  /* 0x0000000604047981 */ /* 0x0002a2000c1e1900 */
[----:B------:R-:W-:Y:S01]  /*0c00*/  UIADD3 UR5, UPT, UPT, UR5, -0x1, URZ ;  /* 0xffffffff05057890 */ /* 0x000fe2000fffe0ff */
[----:B------:R-:W-:-:S03]  /*0c10*/  IADD3 R8, P0, PT, R8, 0x4, RZ ;  /* 0x0000000408087810 */ /* 0x000fc60007f1e0ff */
[----:B------:R-:W-:Y:S01]  /*0c20*/  UISETP.NE.AND UP0, UPT, UR5, URZ, UPT ;  /* 0x000000ff0500728c */ /* 0x000fe2000bf05270 */
[----:B0-----:R-:W-:Y:S01]  /*0c30*/  IMAD.WIDE R6, R0, 0x4, R6 ;  /* 0x0000000400067825 */ /* 0x001fe200078e0206 */
[----:B-1----:R-:W-:-:S03]  /*0c40*/  IADD3.X R5, PT, PT, RZ, R5, RZ, P0, !PT ;  /* 0x00000005ff057210 */ /* 0x002fc600007fe4ff */
[----:B--2---:R-:W-:-:S04]  /*0c50*/  FFMA R14, R9, R4, R14 ;  /* 0x00000004090e7223 */ /* 0x004fc8000000000e */
[----:B------:R-:W-:Y:S05]  /*0c60*/  BRA.U UP0, `(.L_x_13) ;  /* 0xfffffffd00d87547 */ /* 0x000fea000b83ffff */
.L_x_7:
[----:B------:R-:W0:Y:S01]  /*0c70*/  LDC.64 R4, c[0x0][0x390] ;  /* 0x0000e400ff047b82 */ /* 0x000e220000000a00 */
[----:B------:R-:W-:-:S04]  /*0c80*/  IMAD R3, R2, R0, R3 ;  /* 0x0000000002037224 */ /* 0x000fc800078e0203 */
[----:B0-----:R-:W-:-:S05]  /*0c90*/  IMAD.WIDE R2, R3, 0x4, R4 ;  /* 0x0000000403027825 */ /* 0x001fca00078e0204 */
[----:B------:R-:W-:Y:S01]  /*0ca0*/  STG.E desc[UR6][R2.64], R14 ;  /* 0x0000000e02007986 */ /* 0x000fe2000c101906 */
[----:B------:R-:W-:Y:S05]  /*0cb0*/  EXIT ;  /* 0x000000000000794d */ /* 0x000fea0003800000 */
.L_x_14:
        /* <DEDUP_REMOVED lines=12> */
.L_x_16:


//--------------------- .nv.shared.reserved.0     --------------------------
	.section	.nv.shared.reserved.0,"aw",@nobits
	.weak		__nv_reservedSMEM_offset_0_alias
	.size		__nv_reservedSMEM_offset_0_alias, 0, 64
	.other		__nv_reservedSMEM_offset_0_alias,@"STO_CUDA_RESERVED_SHARED STV_DEFAULT"
__nv_reservedSMEM_offset_0_alias:
	.zero		0
	.zero		64


//--------------------- .nv.constant0.DenseBackward --------------------------
	.section	.nv.constant0.DenseBackward,"a",@progbits
	.sectionflags	@""
	.align	4
.nv.constant0.DenseBackward:
	.zero		964


//--------------------- .nv.constant0.MatMul      --------------------------
	.section	.nv.constant0.MatMul,"a",@progbits
	.sectionflags	@""
	.align	4
.nv.constant0.MatMul:
	.zero		932


//--------------------- SYMBOLS --------------------------

	.type		.nv.reservedSmem.offset0,@object
	.size		.nv.reservedSmem.offset0,0x4
